	.target	sm_90a

	.elftype	@"ET_EXEC"


//--------------------- .note.nv.tkinfo           --------------------------
	.section	.note.nv.tkinfo,"",@"SHT_NOTE"
	.sectionflags	@"SHF_NOTE_NV_TKINFO"
	.tkinfo
        /*0018*/ 	.word	0x00000002
        /*0030*/ 	.string	""
        /*0030*/ 	.string	"ptxas"
        /*0030*/ 	.string	"Cuda compilation tools, release 13.0, V13.0.88"
        /*0030*/ 	.string	"Build cuda_13.0.r13.0/compiler.36424714_0"
        /*0030*/ 	.string	"-arch sm_90a -m 64 "



//--------------------- .note.nv.cuinfo           --------------------------
	.section	.note.nv.cuinfo,"",@"SHT_NOTE"
	.sectionflags	@"SHF_NOTE_NV_CUINFO"
        /*0018*/ 	.short	0x0002
        /*001a*/ 	.short	0x005a
        /*001c*/ 	.short	0x0082
	.zero		2


//--------------------- .nv.info                  --------------------------
	.section	.nv.info,"",@"SHT_CUDA_INFO"
	.align	4


	//----- nvinfo : EIATTR_REGCOUNT
	.align		4
        /*0000*/ 	.byte	0x04, 0x2f
        /*0002*/ 	.short	(.L_15 - .L_14)
	.align		4
.L_14:
        /*0004*/ 	.word	index@(_ZN7cutlass13device_kernelINS_4gemm6kernel13GemmUniversalIN4cute5tupleIJiiiiEEENS1_10collective13CollectiveMmaINS1_34MainloopSm90TmaGmmaWarpSpecializedILi6ENS5_IJNS4_1CILi1EEESB_SB_EEENS1_32KernelTmaWarpSpecializedPingpongEEENS5_IJNSA_ILi64EEESF_NSA_ILi128EEEEEEaNS5_IJlSB_lEEEaSI_NS4_8TiledMMAINS4_8MMA_AtomIJNS4_4SM904GMMA26MMA_64x64x32_S32S8S8_SS_TNEEEENS4_6LayoutISC_NS5_IJNSA_ILi0EEESQ_SQ_EEEEENS5_IJNS4_10UnderscoreEST_ST_EEEEENS4_13SM90_TMA_LOADENS4_14ComposedLayoutINS4_7SwizzleILi3ELi4ELi3EEENS4_18smem_ptr_flag_bitsILi8EEENSP_INS5_IJNSA_ILi8EEESG_EEENS5_IJSG_SB_EEEEEEEvNS4_8identityESW_S16_vS17_EENS_8epilogue10collective6detail29Sm90TmaWarpSpecializedAdapterINS1A_15DefaultEpilogueIaSI_SI_NS19_6thread17LinearCombinationIaLi1EiiLNS1E_9ScaleType4KindE0ELNS_15FloatRoundStyleE2EaEENS1_15EpilogueDefaultEEEEEvvEEEEvNT_6ParamsE)
        /*0008*/ 	.word	0x000000a8


	//----- nvinfo : EIATTR_FRAME_SIZE
	.align		4
.L_15:
        /*000c*/ 	.byte	0x04, 0x11
        /*000e*/ 	.short	(.L_17 - .L_16)
	.align		4
.L_16:
        /*0010*/ 	.word	index@(_ZN7cutlass13device_kernelINS_4gemm6kernel13GemmUniversalIN4cute5tupleIJiiiiEEENS1_10collective13CollectiveMmaINS1_34MainloopSm90TmaGmmaWarpSpecializedILi6ENS5_IJNS4_1CILi1EEESB_SB_EEENS1_32KernelTmaWarpSpecializedPingpongEEENS5_IJNSA_ILi64EEESF_NSA_ILi128EEEEEEaNS5_IJlSB_lEEEaSI_NS4_8TiledMMAINS4_8MMA_AtomIJNS4_4SM904GMMA26MMA_64x64x32_S32S8S8_SS_TNEEEENS4_6LayoutISC_NS5_IJNSA_ILi0EEESQ_SQ_EEEEENS5_IJNS4_10UnderscoreEST_ST_EEEEENS4_13SM90_TMA_LOADENS4_14ComposedLayoutINS4_7SwizzleILi3ELi4ELi3EEENS4_18smem_ptr_flag_bitsILi8EEENSP_INS5_IJNSA_ILi8EEESG_EEENS5_IJSG_SB_EEEEEEEvNS4_8identityESW_S16_vS17_EENS_8epilogue10collective6detail29Sm90TmaWarpSpecializedAdapterINS1A_15DefaultEpilogueIaSI_SI_NS19_6thread17LinearCombinationIaLi1EiiLNS1E_9ScaleType4KindE0ELNS_15FloatRoundStyleE2EaEENS1_15EpilogueDefaultEEEEEvvEEEEvNT_6ParamsE)
        /*0014*/ 	.word	0x00000008


	//----- nvinfo : EIATTR_MIN_STACK_SIZE
	.align		4
.L_17:
        /*0018*/ 	.byte	0x04, 0x12
        /*001a*/ 	.short	(.L_19 - .L_18)
	.align		4
.L_18:
        /*001c*/ 	.word	index@(_ZN7cutlass13device_kernelINS_4gemm6kernel13GemmUniversalIN4cute5tupleIJiiiiEEENS1_10collective13CollectiveMmaINS1_34MainloopSm90TmaGmmaWarpSpecializedILi6ENS5_IJNS4_1CILi1EEESB_SB_EEENS1_32KernelTmaWarpSpecializedPingpongEEENS5_IJNSA_ILi64EEESF_NSA_ILi128EEEEEEaNS5_IJlSB_lEEEaSI_NS4_8TiledMMAINS4_8MMA_AtomIJNS4_4SM904GMMA26MMA_64x64x32_S32S8S8_SS_TNEEEENS4_6LayoutISC_NS5_IJNSA_ILi0EEESQ_SQ_EEEEENS5_IJNS4_10UnderscoreEST_ST_EEEEENS4_13SM90_TMA_LOADENS4_14ComposedLayoutINS4_7SwizzleILi3ELi4ELi3EEENS4_18smem_ptr_flag_bitsILi8EEENSP_INS5_IJNSA_ILi8EEESG_EEENS5_IJSG_SB_EEEEEEEvNS4_8identityESW_S16_vS17_EENS_8epilogue10collective6detail29Sm90TmaWarpSpecializedAdapterINS1A_15DefaultEpilogueIaSI_SI_NS19_6thread17LinearCombinationIaLi1EiiLNS1E_9ScaleType4KindE0ELNS_15FloatRoundStyleE2EaEENS1_15EpilogueDefaultEEEEEvvEEEEvNT_6ParamsE)
        /*0020*/ 	.word	0x00000008
.L_19:


//--------------------- .nv.compat                --------------------------
	.section	.nv.compat,"",@"SHT_CUDA_COMPAT_INFO"
	.align	4
        /*0000*/ 	.byte	0x02, 0x09, 0x01, 0x00, 0x02, 0x02, 0x04, 0x00, 0x02, 0x05, 0x05, 0x00, 0x03, 0x07, 0x01, 0x01
        /*0010*/ 	.byte	0x02, 0x03, 0x01, 0x00, 0x02, 0x06, 0x01, 0x00, 0x04, 0x0b, 0x08, 0x00, 0x00, 0x00, 0x00, 0x00
        /*0020*/ 	.byte	0x00, 0x00, 0x00, 0x00


//--------------------- .nv.info._ZN7cutlass13device_kernelINS_4gemm6kernel13GemmUniversalIN4cute5tupleIJiiiiEEENS1_10collective13CollectiveMmaINS1_34MainloopSm90TmaGmmaWarpSpecializedILi6ENS5_IJNS4_1CILi1EEESB_SB_EEENS1_32KernelTmaWarpSpecializedPingpongEEENS5_IJNSA_ILi64EEESF_NSA_ILi128EEEEEEaNS5_IJlSB_lEEEaSI_NS4_8TiledMMAINS4_8MMA_AtomIJNS4_4SM904GMMA26MMA_64x64x32_S32S8S8_SS_TNEEEENS4_6LayoutISC_NS5_IJNSA_ILi0EEESQ_SQ_EEEEENS5_IJNS4_10UnderscoreEST_ST_EEEEENS4_13SM90_TMA_LOADENS4_14ComposedLayoutINS4_7SwizzleILi3ELi4ELi3EEENS4_18smem_ptr_flag_bitsILi8EEENSP_INS5_IJNSA_ILi8EEESG_EEENS5_IJSG_SB_EEEEEEEvNS4_8identityESW_S16_vS17_EENS_8epilogue10collective6detail29Sm90TmaWarpSpecializedAdapterINS1A_15DefaultEpilogueIaSI_SI_NS19_6thread17LinearCombinationIaLi1EiiLNS1E_9ScaleType4KindE0ELNS_15FloatRoundStyleE2EaEENS1_15EpilogueDefaultEEEEEvvEEEEvNT_6ParamsE --------------------------
	.section	.nv.info._ZN7cutlass13device_kernelINS_4gemm6kernel13GemmUniversalIN4cute5tupleIJiiiiEEENS1_10collective13CollectiveMmaINS1_34MainloopSm90TmaGmmaWarpSpecializedILi6ENS5_IJNS4_1CILi1EEESB_SB_EEENS1_32KernelTmaWarpSpecializedPingpongEEENS5_IJNSA_ILi64EEESF_NSA_ILi128EEEEEEaNS5_IJlSB_lEEEaSI_NS4_8TiledMMAINS4_8MMA_AtomIJNS4_4SM904GMMA26MMA_64x64x32_S32S8S8_SS_TNEEEENS4_6LayoutISC_NS5_IJNSA_ILi0EEESQ_SQ_EEEEENS5_IJNS4_10UnderscoreEST_ST_EEEEENS4_13SM90_TMA_LOADENS4_14ComposedLayoutINS4_7SwizzleILi3ELi4ELi3EEENS4_18smem_ptr_flag_bitsILi8EEENSP_INS5_IJNSA_ILi8EEESG_EEENS5_IJSG_SB_EEEEEEEvNS4_8identityESW_S16_vS17_EENS_8epilogue10collective6detail29Sm90TmaWarpSpecializedAdapterINS1A_15DefaultEpilogueIaSI_SI_NS19_6thread17LinearCombinationIaLi1EiiLNS1E_9ScaleType4KindE0ELNS_15FloatRoundStyleE2EaEENS1_15EpilogueDefaultEEEEEvvEEEEvNT_6ParamsE,"",@"SHT_CUDA_INFO"
	.sectionflags	@""
	.align	4


	//----- nvinfo : EIATTR_CUDA_API_VERSION
	.align		4
        /*0000*/ 	.byte	0x04, 0x37
        /*0002*/ 	.short	(.L_21 - .L_20)
.L_20:
        /*0004*/ 	.word	0x00000082


	//----- nvinfo : EIATTR_KPARAM_INFO
	.align		4
.L_21:
        /*0008*/ 	.byte	0x04, 0x17
        /*000a*/ 	.short	(.L_23 - .L_22)
.L_22:
        /*000c*/ 	.word	0x00000000
        /*0010*/ 	.short	0x0000
        /*0012*/ 	.short	0x0070
        /*0014*/ 	.byte	0x00, 0xf0, 0x01, 0x10


	//----- nvinfo : EIATTR_SPARSE_MMA_MASK
	.align		4
.L_23:
        /*0018*/ 	.byte	0x03, 0x50
        /*001a*/ 	.short	0x0000


	//----- nvinfo : EIATTR_MAXREG_COUNT
	.align		4
        /*001c*/ 	.byte	0x03, 0x1b
        /*001e*/ 	.short	0x00a8


	//----- nvinfo : EIATTR_NUM_BARRIERS
	.align		4
        /*0020*/ 	.byte	0x02, 0x4c
        /*0022*/ 	.byte	0x01
	.zero		1


	//----- nvinfo : EIATTR_EXTERNS
	.align		4
        /*0024*/ 	.byte	0x04, 0x0f
        /*0026*/ 	.short	(.L_25 - .L_24)


	//   ....[0]....
	.align		4
.L_24:
        /*0028*/ 	.word	index@(__assertfail)


	//----- nvinfo : EIATTR_ANNOTATIONS
	.align		4
.L_25:
        /*002c*/ 	.byte	0x04, 0x55
        /*002e*/ 	.short	(.L_27 - .L_26)


	//   ....[0]....
.L_26:
        /*0030*/ 	.word	0x00000001
        /*0034*/ 	.byte	0x10, 0x0b, 0x00, 0x00, 0x01, 0x00, 0x00, 0x00, 0xf0, 0x3c, 0x00, 0x00, 0x01, 0x00, 0x00, 0x00
        /*0044*/ 	.byte	0xe0, 0x48, 0x00, 0x00


	//----- nvinfo : EIATTR_MERCURY_ISA_VERSION
	.align		4
.L_27:
        /*0048*/ 	.byte	0x03, 0x5f
        /*004a*/ 	.short	0x0101


	//----- nvinfo : EIATTR_INT_WARP_WIDE_INSTR_OFFSETS
	.align		4
        /*004c*/ 	.byte	0x04, 0x31
        /*004e*/ 	.short	(.L_29 - .L_28)


	//   ....[0]....
.L_28:
        /*0050*/ 	.word	0x00000420


	//   ....[1]....
        /*0054*/ 	.word	0x00000440


	//   ....[2]....
        /*0058*/ 	.word	0x000004c0


	//   ....[3]....
        /*005c*/ 	.word	0x000004d0


	//   ....[4]....
        /*0060*/ 	.word	0x000004e0


	//   ....[5]....
        /*0064*/ 	.word	0x00000500


	//   ....[6]....
        /*0068*/ 	.word	0x00000590


	//   ....[7]....
        /*006c*/ 	.word	0x000005b0


	//----- nvinfo : EIATTR_COOP_GROUP_MASK_REGIDS
	.align		4
.L_29:
        /*0070*/ 	.byte	0x04, 0x29
        /*0072*/ 	.short	(.L_31 - .L_30)


	//   ....[0]....
.L_30:
        /*0074*/ 	.word	0xffffffff


	//   ....[1]....
        /*0078*/ 	.word	0xffffffff


	//   ....[2]....
        /*007c*/ 	.word	0xffffffff


	//   ....[3]....
        /*0080*/ 	.word	0xffffffff


	//   ....[4]....
        /*0084*/ 	.word	0xffffffff


	//   ....[5]....
        /*0088*/ 	.word	0xffffffff


	//----- nvinfo : EIATTR_COOP_GROUP_INSTR_OFFSETS
	.align		4
.L_31:
        /*008c*/ 	.byte	0x04, 0x28
        /*008e*/ 	.short	(.L_33 - .L_32)


	//   ....[0]....
.L_32:
        /*0090*/ 	.word	0x00000070


	//   ....[1]....
        /*0094*/ 	.word	0x00000080


	//   ....[2]....
        /*0098*/ 	.word	0x00000140


	//   ....[3]....
        /*009c*/ 	.word	0x00000310


	//   ....[4]....
        /*00a0*/ 	.word	0x00000350


	//   ....[5]....
        /*00a4*/ 	.word	0x000003a0


	//----- nvinfo : EIATTR_REG_RECONFIG
	.align		4
.L_33:
        /*00a8*/ 	.byte	0x01, 0x54
	.zero		2


	//----- nvinfo : EIATTR_SYSCALL_OFFSETS
	.align		4
        /*00ac*/ 	.byte	0x04, 0x46
        /*00ae*/ 	.short	(.L_35 - .L_34)


	//   ....[0]....
.L_34:
        /*00b0*/ 	.word	0x00001630


	//----- nvinfo : EIATTR_MBARRIER_INSTR_OFFSETS
	.align		4
.L_35:
        /*00b4*/ 	.byte	0x04, 0x39
        /*00b6*/ 	.short	(.L_37 - .L_36)


	//   ....[0]....
.L_36:
        /*00b8*/ 	.word	0x00000240
        /*00bc*/ 	.word	0x000000ff
        /*00c0*/ 	.word	0x00000000
        /*00c4*/ 	.short	0x0100
        /*00c6*/ 	.byte	0x08
	.zero		1


	//   ....[1]....
        /*00c8*/ 	.word	0x00000250
        /*00cc*/ 	.word	0x000000ff
        /*00d0*/ 	.word	0x00000030
        /*00d4*/ 	.short	0x0100
        /*00d6*/ 	.byte	0x08
	.zero		1


	//   ....[2]....
        /*00d8*/ 	.word	0x00000260
        /*00dc*/ 	.word	0x000000ff
        /*00e0*/ 	.word	0x00000008
        /*00e4*/ 	.short	0x0100
        /*00e6*/ 	.byte	0x08
	.zero		1


	//   ....[3]....
        /*00e8*/ 	.word	0x00000270
        /*00ec*/ 	.word	0x000000ff
        /*00f0*/ 	.word	0x00000038
        /*00f4*/ 	.short	0x0100
        /*00f6*/ 	.byte	0x08
	.zero		1


	//   ....[4]....
        /*00f8*/ 	.word	0x00000280
        /*00fc*/ 	.word	0x000000ff
        /*0100*/ 	.word	0x00000010
        /*0104*/ 	.short	0x0100
        /*0106*/ 	.byte	0x08
	.zero		1


	//   ....[5]....
        /*0108*/ 	.word	0x00000290
        /*010c*/ 	.word	0x000000ff
        /*0110*/ 	.word	0x00000040
        /*0114*/ 	.short	0x0100
        /*0116*/ 	.byte	0x08
	.zero		1


	//   ....[6]....
        /*0118*/ 	.word	0x000002a0
        /*011c*/ 	.word	0x000000ff
        /*0120*/ 	.word	0x00000018
        /*0124*/ 	.short	0x0100
        /*0126*/ 	.byte	0x08
	.zero		1


	//   ....[7]....
        /*0128*/ 	.word	0x000002b0
        /*012c*/ 	.word	0x000000ff
        /*0130*/ 	.word	0x00000048
        /*0134*/ 	.short	0x0100
        /*0136*/ 	.byte	0x08
	.zero		1


	//   ....[8]....
        /*0138*/ 	.word	0x000002c0
        /*013c*/ 	.word	0x000000ff
        /*0140*/ 	.word	0x00000020
        /*0144*/ 	.short	0x0100
        /*0146*/ 	.byte	0x08
	.zero		1


	//   ....[9]....
        /*0148*/ 	.word	0x000002d0
        /*014c*/ 	.word	0x000000ff
        /*0150*/ 	.word	0x00000050
        /*0154*/ 	.short	0x0100
        /*0156*/ 	.byte	0x08
	.zero		1


	//   ....[10]....
        /*0158*/ 	.word	0x000002e0
        /*015c*/ 	.word	0x000000ff
        /*0160*/ 	.word	0x00000028
        /*0164*/ 	.short	0x0100
        /*0166*/ 	.byte	0x08
	.zero		1


	//   ....[11]....
        /*0168*/ 	.word	0x000002f0
        /*016c*/ 	.word	0x000000ff
        /*0170*/ 	.word	0x00000058
        /*0174*/ 	.short	0x0100
        /*0176*/ 	.byte	0x08
	.zero		1


	//   ....[12]....
        /*0178*/ 	.word	0x000005f0
        /*017c*/ 	.word	0x000000ff
        /*0180*/ 	.word	0x00000090
        /*0184*/ 	.short	0x0100
        /*0186*/ 	.byte	0x08
	.zero		1


	//   ....[13]....
        /*0188*/ 	.word	0x00000660
        /*018c*/ 	.word	0x000000ff
        /*0190*/ 	.word	0x00000098
        /*0194*/ 	.short	0x0100
        /*0196*/ 	.byte	0x08
	.zero		1


	//   ....[14]....
        /*0198*/ 	.word	0x00000680
        /*019c*/ 	.word	0x000000ff
        /*01a0*/ 	.word	0x00000070
        /*01a4*/ 	.short	0x0100
        /*01a6*/ 	.byte	0x09
	.zero		1


	//   ....[15]....
        /*01a8*/ 	.word	0x00000690
        /*01ac*/ 	.word	0x000000ff
        /*01b0*/ 	.word	0x00000078
        /*01b4*/ 	.short	0x0100
        /*01b6*/ 	.byte	0x09
	.zero		1


	//   ....[16]....
        /*01b8*/ 	.word	0x000006a0
        /*01bc*/ 	.word	0x000000ff
        /*01c0*/ 	.word	0x00000080
        /*01c4*/ 	.short	0x0100
        /*01c6*/ 	.byte	0x09
	.zero		1


	//   ....[17]....
        /*01c8*/ 	.word	0x000006b0
        /*01cc*/ 	.word	0x000000ff
        /*01d0*/ 	.word	0x00000088
        /*01d4*/ 	.short	0x0100
        /*01d6*/ 	.byte	0x09
	.zero		1


	//   ....[18]....
        /*01d8*/ 	.word	0x00001510
        /*01dc*/ 	.word	0x0000003d
        /*01e0*/ 	.word	0x00000000
        /*01e4*/ 	.short	0x010a
        /*01e6*/ 	.byte	0x2a
	.zero		1


	//   ....[19]....
        /*01e8*/ 	.word	0x000016c0
        /*01ec*/ 	.word	0x00000003
        /*01f0*/ 	.word	0x00000000
        /*01f4*/ 	.short	0x010a
        /*01f6*/ 	.byte	0x3f
	.zero		1


	//   ....[20]....
        /*01f8*/ 	.word	0x00001700
        /*01fc*/ 	.word	0x00000003
        /*0200*/ 	.word	0x00000000
        /*0204*/ 	.short	0x010a
        /*0206*/ 	.byte	0x3f
	.zero		1


	//   ....[21]....
        /*0208*/ 	.word	0x00001a00
        /*020c*/ 	.word	0x000000ff
        /*0210*/ 	.word	0x00000000
        /*0214*/ 	.short	0x010a
        /*0216*/ 	.byte	0x04
	.zero		1


	//   ....[22]....
        /*0218*/ 	.word	0x00001a40
        /*021c*/ 	.word	0x000000ff
        /*0220*/ 	.word	0x00000000
        /*0224*/ 	.short	0x010a
        /*0226*/ 	.byte	0x04
	.zero		1


	//   ....[23]....
        /*0228*/ 	.word	0x00001ca0
        /*022c*/ 	.word	0x000000ff
        /*0230*/ 	.word	0x00000000
        /*0234*/ 	.short	0x0101
        /*0236*/ 	.byte	0x04
	.zero		1


	//   ....[24]....
        /*0238*/ 	.word	0x00001d90
        /*023c*/ 	.word	0x0000003e
        /*0240*/ 	.word	0x00000000
        /*0244*/ 	.short	0x0101
        /*0246*/ 	.byte	0x2f
	.zero		1


	//   ....[25]....
        /*0248*/ 	.word	0x00001e60
        /*024c*/ 	.word	0x000000ff
        /*0250*/ 	.word	0x00000000
        /*0254*/ 	.short	0x0101
        /*0256*/ 	.byte	0x06
	.zero		1


	//   ....[26]....
        /*0258*/ 	.word	0x00001f10
        /*025c*/ 	.word	0x0000003d
        /*0260*/ 	.word	0x00000010
        /*0264*/ 	.short	0x010a
        /*0266*/ 	.byte	0x2a
	.zero		1


	//   ....[27]....
        /*0268*/ 	.word	0x00003d10
        /*026c*/ 	.word	0x00000040
        /*0270*/ 	.word	0x00000000
        /*0274*/ 	.short	0x0101
        /*0276*/ 	.byte	0x2f
	.zero		1


	//   ....[28]....
        /*0278*/ 	.word	0x00004670
        /*027c*/ 	.word	0x0000000a
        /*0280*/ 	.word	0x00000030
        /*0284*/ 	.short	0x010a
        /*0286*/ 	.byte	0x3f
	.zero		1


	//   ....[29]....
        /*0288*/ 	.word	0x000049f0
        /*028c*/ 	.word	0x00000005
        /*0290*/ 	.word	0x00000098
        /*0294*/ 	.short	0x0101
        /*0296*/ 	.byte	0x3f
	.zero		1


	//   ....[30]....
        /*0298*/ 	.word	0x00005170
        /*029c*/ 	.word	0x00000009
        /*02a0*/ 	.word	0x00000000
        /*02a4*/ 	.short	0x010a
        /*02a6*/ 	.byte	0x3f
	.zero		1


	//   ....[31]....
        /*02a8*/ 	.word	0x000051f0
        /*02ac*/ 	.word	0x00000008
        /*02b0*/ 	.word	0x00000000
        /*02b4*/ 	.short	0x010a
        /*02b6*/ 	.byte	0x3f
	.zero		1


	//   ....[32]....
        /*02b8*/ 	.word	0x00005280
        /*02bc*/ 	.word	0x00000009
        /*02c0*/ 	.word	0x00000000
        /*02c4*/ 	.short	0x010a
        /*02c6*/ 	.byte	0x3f
	.zero		1


	//   ....[33]....
        /*02c8*/ 	.word	0x00005310
        /*02cc*/ 	.word	0x00000008
        /*02d0*/ 	.word	0x00000000
        /*02d4*/ 	.short	0x010a
        /*02d6*/ 	.byte	0x3f
	.zero		1


	//   ....[34]....
        /*02d8*/ 	.word	0x000053a0
        /*02dc*/ 	.word	0x0000000b
        /*02e0*/ 	.word	0x00000000
        /*02e4*/ 	.short	0x010a
        /*02e6*/ 	.byte	0x3f
	.zero		1


	//   ....[35]....
        /*02e8*/ 	.word	0x00005430
        /*02ec*/ 	.word	0x00000003
        /*02f0*/ 	.word	0x00000000
        /*02f4*/ 	.short	0x010a
        /*02f6*/ 	.byte	0x3f
	.zero		1


	//   ....[36]....
        /*02f8*/ 	.word	0x00005490
        /*02fc*/ 	.word	0x0000003f
        /*0300*/ 	.word	0x00000000
        /*0304*/ 	.short	0x010a
        /*0306*/ 	.byte	0x3f
	.zero		1


	//   ....[37]....
        /*0308*/ 	.word	0x000054e0
        /*030c*/ 	.word	0x00000003
        /*0310*/ 	.word	0x00000000
        /*0314*/ 	.short	0x010a
        /*0316*/ 	.byte	0x3f
	.zero		1


	//   ....[38]....
        /*0318*/ 	.word	0x00005540
        /*031c*/ 	.word	0x00000004
        /*0320*/ 	.word	0x00000000
        /*0324*/ 	.short	0x010a
        /*0326*/ 	.byte	0x3f
	.zero		1


	//   ....[39]....
        /*0328*/ 	.word	0x00005590
        /*032c*/ 	.word	0x0000003f
        /*0330*/ 	.word	0x00000010
        /*0334*/ 	.short	0x010a
        /*0336*/ 	.byte	0x3f
	.zero		1


	//   ....[40]....
        /*0338*/ 	.word	0x00005660
        /*033c*/ 	.word	0x0000000a
        /*0340*/ 	.word	0x00000030
        /*0344*/ 	.short	0x010a
        /*0346*/ 	.byte	0x3f
	.zero		1


	//   ....[41]....
        /*0348*/ 	.word	0x00005730
        /*034c*/ 	.word	0x00000009
        /*0350*/ 	.word	0x00000000
        /*0354*/ 	.short	0x010a
        /*0356*/ 	.byte	0x3f
	.zero		1


	//   ....[42]....
        /*0358*/ 	.word	0x00005780
        /*035c*/ 	.word	0x00000008
        /*0360*/ 	.word	0x00000000
        /*0364*/ 	.short	0x010a
        /*0366*/ 	.byte	0x3f
	.zero		1


	//   ....[43]....
        /*0368*/ 	.word	0x000057d0
        /*036c*/ 	.word	0x00000009
        /*0370*/ 	.word	0x00000000
        /*0374*/ 	.short	0x010a
        /*0376*/ 	.byte	0x3f
	.zero		1


	//   ....[44]....
        /*0378*/ 	.word	0x00005820
        /*037c*/ 	.word	0x00000008
        /*0380*/ 	.word	0x00000000
        /*0384*/ 	.short	0x010a
        /*0386*/ 	.byte	0x3f
	.zero		1


	//   ....[45]....
        /*0388*/ 	.word	0x00005870
        /*038c*/ 	.word	0x0000000b
        /*0390*/ 	.word	0x00000000
        /*0394*/ 	.short	0x010a
        /*0396*/ 	.byte	0x3f
	.zero		1


	//----- nvinfo : EIATTR_NUM_MBARRIERS
	.align		4
.L_37:
        /*0398*/ 	.byte	0x03, 0x38
        /*039a*/ 	.short	0x0012


	//----- nvinfo : EIATTR_EXIT_INSTR_OFFSETS
	.align		4
        /*039c*/ 	.byte	0x04, 0x1c
        /*039e*/ 	.short	(.L_39 - .L_38)


	//   ....[0]....
.L_38:
        /*03a0*/ 	.word	0x000011c0


	//   ....[1]....
        /*03a4*/ 	.word	0x00001220


	//   ....[2]....
        /*03a8*/ 	.word	0x000043a0


	//   ....[3]....
        /*03ac*/ 	.word	0x000043d0


	//   ....[4]....
        /*03b0*/ 	.word	0x00005480


	//----- nvinfo : EIATTR_MAX_THREADS
	.align		4
.L_39:
        /*03b4*/ 	.byte	0x04, 0x05
        /*03b6*/ 	.short	(.L_41 - .L_40)
.L_40:
        /*03b8*/ 	.word	0x00000180
        /*03bc*/ 	.word	0x00000001
        /*03c0*/ 	.word	0x00000001


	//----- nvinfo : EIATTR_CRS_STACK_SIZE
	.align		4
.L_41:
        /*03c4*/ 	.byte	0x04, 0x1e
        /*03c6*/ 	.short	(.L_43 - .L_42)
.L_42:
        /*03c8*/ 	.word	0x00000000


	//----- nvinfo : EIATTR_CBANK_PARAM_SIZE
	.align		4
.L_43:
        /*03cc*/ 	.byte	0x03, 0x19
        /*03ce*/ 	.short	0x0470


	//----- nvinfo : EIATTR_PARAM_CBANK
	.align		4
        /*03d0*/ 	.byte	0x04, 0x0a
        /*03d2*/ 	.short	(.L_45 - .L_44)
	.align		4
.L_44:
        /*03d4*/ 	.word	index@(.nv.constant0._ZN7cutlass13device_kernelINS_4gemm6kernel13GemmUniversalIN4cute5tupleIJiiiiEEENS1_10collective13CollectiveMmaINS1_34MainloopSm90TmaGmmaWarpSpecializedILi6ENS5_IJNS4_1CILi1EEESB_SB_EEENS1_32KernelTmaWarpSpecializedPingpongEEENS5_IJNSA_ILi64EEESF_NSA_ILi128EEEEEEaNS5_IJlSB_lEEEaSI_NS4_8TiledMMAINS4_8MMA_AtomIJNS4_4SM904GMMA26MMA_64x64x32_S32S8S8_SS_TNEEEENS4_6LayoutISC_NS5_IJNSA_ILi0EEESQ_SQ_EEEEENS5_IJNS4_10UnderscoreEST_ST_EEEEENS4_13SM90_TMA_LOADENS4_14ComposedLayoutINS4_7SwizzleILi3ELi4ELi3EEENS4_18smem_ptr_flag_bitsILi8EEENSP_INS5_IJNSA_ILi8EEESG_EEENS5_IJSG_SB_EEEEEEEvNS4_8identityESW_S16_vS17_EENS_8epilogue10collective6detail29Sm90TmaWarpSpecializedAdapterINS1A_15DefaultEpilogueIaSI_SI_NS19_6thread17LinearCombinationIaLi1EiiLNS1E_9ScaleType4KindE0ELNS_15FloatRoundStyleE2EaEENS1_15EpilogueDefaultEEEEEvvEEEEvNT_6ParamsE)
        /*03d8*/ 	.short	0x0210
        /*03da*/ 	.short	0x0470


	//----- nvinfo : EIATTR_SW_WAR
	.align		4
.L_45:
        /*03dc*/ 	.byte	0x04, 0x36
        /*03de*/ 	.short	(.L_47 - .L_46)
.L_46:
        /*03e0*/ 	.word	0x00000008
.L_47:


//--------------------- .nv.callgraph             --------------------------
	.section	.nv.callgraph,"",@"SHT_CUDA_CALLGRAPH"
	.align	4
	.sectionentsize	8
	.align		4
        /*0000*/ 	.word	0x00000000
	.align		4
        /*0004*/ 	.word	0xffffffff
	.align		4
        /*0008*/ 	.word	index@(_ZN7cutlass13device_kernelINS_4gemm6kernel13GemmUniversalIN4cute5tupleIJiiiiEEENS1_10collective13CollectiveMmaINS1_34MainloopSm90TmaGmmaWarpSpecializedILi6ENS5_IJNS4_1CILi1EEESB_SB_EEENS1_32KernelTmaWarpSpecializedPingpongEEENS5_IJNSA_ILi64EEESF_NSA_ILi128EEEEEEaNS5_IJlSB_lEEEaSI_NS4_8TiledMMAINS4_8MMA_AtomIJNS4_4SM904GMMA26MMA_64x64x32_S32S8S8_SS_TNEEEENS4_6LayoutISC_NS5_IJNSA_ILi0EEESQ_SQ_EEEEENS5_IJNS4_10UnderscoreEST_ST_EEEEENS4_13SM90_TMA_LOADENS4_14ComposedLayoutINS4_7SwizzleILi3ELi4ELi3EEENS4_18smem_ptr_flag_bitsILi8EEENSP_INS5_IJNSA_ILi8EEESG_EEENS5_IJSG_SB_EEEEEEEvNS4_8identityESW_S16_vS17_EENS_8epilogue10collective6detail29Sm90TmaWarpSpecializedAdapterINS1A_15DefaultEpilogueIaSI_SI_NS19_6thread17LinearCombinationIaLi1EiiLNS1E_9ScaleType4KindE0ELNS_15FloatRoundStyleE2EaEENS1_15EpilogueDefaultEEEEEvvEEEEvNT_6ParamsE)
	.align		4
        /*000c*/ 	.word	index@(__assertfail)
	.align		4
        /*0010*/ 	.word	0x00000000
	.align		4
        /*0014*/ 	.word	0xfffffffe
	.align		4
        /*0018*/ 	.word	0x00000000
	.align		4
        /*001c*/ 	.word	0xfffffffd
	.align		4
        /*0020*/ 	.word	0x00000000
	.align		4
        /*0024*/ 	.word	0xfffffffc


//--------------------- .nv.constant4             --------------------------
	.section	.nv.constant4,"a",@progbits
	.align	8
	.align		8
.nv.constant4:
        /*0000*/ 	.dword	__assertfail
	.align		8
        /*0008*/ 	.dword	__unnamed_1
	.align		8
        /*0010*/ 	.dword	_ZN40_INTERNAL_23abaad7_4_k_cu_a30bf37c_190024cuda3std3__45__cpo5beginE
	.align		8
        /*0018*/ 	.dword	_ZN40_INTERNAL_23abaad7_4_k_cu_a30bf37c_190024cuda3std3__45__cpo3endE
	.align		8
        /*0020*/ 	.dword	_ZN40_INTERNAL_23abaad7_4_k_cu_a30bf37c_190024cuda3std3__45__cpo6cbeginE
	.align		8
        /*0028*/ 	.dword	_ZN40_INTERNAL_23abaad7_4_k_cu_a30bf37c_190024cuda3std3__45__cpo4cendE
	.align		8
        /*0030*/ 	.dword	_ZN40_INTERNAL_23abaad7_4_k_cu_a30bf37c_190024cuda3std3__442_GLOBAL__N__23abaad7_4_k_cu_a30bf37c_190026ignoreE
	.align		8
        /*0038*/ 	.dword	_ZN40_INTERNAL_23abaad7_4_k_cu_a30bf37c_190024cuda3std3__419piecewise_constructE
	.align		8
        /*0040*/ 	.dword	_ZN40_INTERNAL_23abaad7_4_k_cu_a30bf37c_190024cuda3std3__48in_placeE
	.align		8
        /*0048*/ 	.dword	_ZN40_INTERNAL_23abaad7_4_k_cu_a30bf37c_190024cuda3std6ranges3__45__cpo4swapE
	.align		8
        /*0050*/ 	.dword	_ZN40_INTERNAL_23abaad7_4_k_cu_a30bf37c_190024cuda3std6ranges3__45__cpo9iter_moveE
	.align		8
        /*0058*/ 	.dword	_ZN40_INTERNAL_23abaad7_4_k_cu_a30bf37c_190024cute7productE
	.align		8
        /*0060*/ 	.dword	_ZN40_INTERNAL_23abaad7_4_k_cu_a30bf37c_190024cute1_E
	.align		8
        /*0068*/ 	.dword	$str$22
	.align		8
        /*0070*/ 	.dword	$str$23


//--------------------- .text._ZN7cutlass13device_kernelINS_4gemm6kernel13GemmUniversalIN4cute5tupleIJiiiiEEENS1_10collective13CollectiveMmaINS1_34MainloopSm90TmaGmmaWarpSpecializedILi6ENS5_IJNS4_1CILi1EEESB_SB_EEENS1_32KernelTmaWarpSpecializedPingpongEEENS5_IJNSA_ILi64EEESF_NSA_ILi128EEEEEEaNS5_IJlSB_lEEEaSI_NS4_8TiledMMAINS4_8MMA_AtomIJNS4_4SM904GMMA26MMA_64x64x32_S32S8S8_SS_TNEEEENS4_6LayoutISC_NS5_IJNSA_ILi0EEESQ_SQ_EEEEENS5_IJNS4_10UnderscoreEST_ST_EEEEENS4_13SM90_TMA_LOADENS4_14ComposedLayoutINS4_7SwizzleILi3ELi4ELi3EEENS4_18smem_ptr_flag_bitsILi8EEENSP_INS5_IJNSA_ILi8EEESG_EEENS5_IJSG_SB_EEEEEEEvNS4_8identityESW_S16_vS17_EENS_8epilogue10collective6detail29Sm90TmaWarpSpecializedAdapterINS1A_15DefaultEpilogueIaSI_SI_NS19_6thread17LinearCombinationIaLi1EiiLNS1E_9ScaleType4KindE0ELNS_15FloatRoundStyleE2EaEENS1_15EpilogueDefaultEEEEEvvEEEEvNT_6ParamsE --------------------------
	.section	.text._ZN7cutlass13device_kernelINS_4gemm6kernel13GemmUniversalIN4cute5tupleIJiiiiEEENS1_10collective13CollectiveMmaINS1_34MainloopSm90TmaGmmaWarpSpecializedILi6ENS5_IJNS4_1CILi1EEESB_SB_EEENS1_32KernelTmaWarpSpecializedPingpongEEENS5_IJNSA_ILi64EEESF_NSA_ILi128EEEEEEaNS5_IJlSB_lEEEaSI_NS4_8TiledMMAINS4_8MMA_AtomIJNS4_4SM904GMMA26MMA_64x64x32_S32S8S8_SS_TNEEEENS4_6LayoutISC_NS5_IJNSA_ILi0EEESQ_SQ_EEEEENS5_IJNS4_10UnderscoreEST_ST_EEEEENS4_13SM90_TMA_LOADENS4_14ComposedLayoutINS4_7SwizzleILi3ELi4ELi3EEENS4_18smem_ptr_flag_bitsILi8EEENSP_INS5_IJNSA_ILi8EEESG_EEENS5_IJSG_SB_EEEEEEEvNS4_8identityESW_S16_vS17_EENS_8epilogue10collective6detail29Sm90TmaWarpSpecializedAdapterINS1A_15DefaultEpilogueIaSI_SI_NS19_6thread17LinearCombinationIaLi1EiiLNS1E_9ScaleType4KindE0ELNS_15FloatRoundStyleE2EaEENS1_15EpilogueDefaultEEEEEvvEEEEvNT_6ParamsE,"ax",@progbits
	.align	128
.text._ZN7cutlass13device_kernelINS_4gemm6kernel13GemmUniversalIN4cute5tupleIJiiiiEEENS1_10collective13CollectiveMmaINS1_34MainloopSm90TmaGmmaWarpSpecializedILi6ENS5_IJNS4_1CILi1EEESB_SB_EEENS1_32KernelTmaWarpSpecializedPingpongEEENS5_IJNSA_ILi64EEESF_NSA_ILi128EEEEEEaNS5_IJlSB_lEEEaSI_NS4_8TiledMMAINS4_8MMA_AtomIJNS4_4SM904GMMA26MMA_64x64x32_S32S8S8_SS_TNEEEENS4_6LayoutISC_NS5_IJNSA_ILi0EEESQ_SQ_EEEEENS5_IJNS4_10UnderscoreEST_ST_EEEEENS4_13SM90_TMA_LOADENS4_14ComposedLayoutINS4_7SwizzleILi3ELi4ELi3EEENS4_18smem_ptr_flag_bitsILi8EEENSP_INS5_IJNSA_ILi8EEESG_EEENS5_IJSG_SB_EEEEEEEvNS4_8identityESW_S16_vS17_EENS_8epilogue10collective6detail29Sm90TmaWarpSpecializedAdapterINS1A_15DefaultEpilogueIaSI_SI_NS19_6thread17LinearCombinationIaLi1EiiLNS1E_9ScaleType4KindE0ELNS_15FloatRoundStyleE2EaEENS1_15EpilogueDefaultEEEEEvvEEEEvNT_6ParamsE:
        .type           _ZN7cutlass13device_kernelINS_4gemm6kernel13GemmUniversalIN4cute5tupleIJiiiiEEENS1_10collective13CollectiveMmaINS1_34MainloopSm90TmaGmmaWarpSpecializedILi6ENS5_IJNS4_1CILi1EEESB_SB_EEENS1_32KernelTmaWarpSpecializedPingpongEEENS5_IJNSA_ILi64EEESF_NSA_ILi128EEEEEEaNS5_IJlSB_lEEEaSI_NS4_8TiledMMAINS4_8MMA_AtomIJNS4_4SM904GMMA26MMA_64x64x32_S32S8S8_SS_TNEEEENS4_6LayoutISC_NS5_IJNSA_ILi0EEESQ_SQ_EEEEENS5_IJNS4_10UnderscoreEST_ST_EEEEENS4_13SM90_TMA_LOADENS4_14ComposedLayoutINS4_7SwizzleILi3ELi4ELi3EEENS4_18smem_ptr_flag_bitsILi8EEENSP_INS5_IJNSA_ILi8EEESG_EEENS5_IJSG_SB_EEEEEEEvNS4_8identityESW_S16_vS17_EENS_8epilogue10collective6detail29Sm90TmaWarpSpecializedAdapterINS1A_15DefaultEpilogueIaSI_SI_NS19_6thread17LinearCombinationIaLi1EiiLNS1E_9ScaleType4KindE0ELNS_15FloatRoundStyleE2EaEENS1_15EpilogueDefaultEEEEEvvEEEEvNT_6ParamsE,@function
        .size           _ZN7cutlass13device_kernelINS_4gemm6kernel13GemmUniversalIN4cute5tupleIJiiiiEEENS1_10collective13CollectiveMmaINS1_34MainloopSm90TmaGmmaWarpSpecializedILi6ENS5_IJNS4_1CILi1EEESB_SB_EEENS1_32KernelTmaWarpSpecializedPingpongEEENS5_IJNSA_ILi64EEESF_NSA_ILi128EEEEEEaNS5_IJlSB_lEEEaSI_NS4_8TiledMMAINS4_8MMA_AtomIJNS4_4SM904GMMA26MMA_64x64x32_S32S8S8_SS_TNEEEENS4_6LayoutISC_NS5_IJNSA_ILi0EEESQ_SQ_EEEEENS5_IJNS4_10UnderscoreEST_ST_EEEEENS4_13SM90_TMA_LOADENS4_14ComposedLayoutINS4_7SwizzleILi3ELi4ELi3EEENS4_18smem_ptr_flag_bitsILi8EEENSP_INS5_IJNSA_ILi8EEESG_EEENS5_IJSG_SB_EEEEEEEvNS4_8identityESW_S16_vS17_EENS_8epilogue10collective6detail29Sm90TmaWarpSpecializedAdapterINS1A_15DefaultEpilogueIaSI_SI_NS19_6thread17LinearCombinationIaLi1EiiLNS1E_9ScaleType4KindE0ELNS_15FloatRoundStyleE2EaEENS1_15EpilogueDefaultEEEEEvvEEEEvNT_6ParamsE,(.L_x_141 - _ZN7cutlass13device_kernelINS_4gemm6kernel13GemmUniversalIN4cute5tupleIJiiiiEEENS1_10collective13CollectiveMmaINS1_34MainloopSm90TmaGmmaWarpSpecializedILi6ENS5_IJNS4_1CILi1EEESB_SB_EEENS1_32KernelTmaWarpSpecializedPingpongEEENS5_IJNSA_ILi64EEESF_NSA_ILi128EEEEEEaNS5_IJlSB_lEEEaSI_NS4_8TiledMMAINS4_8MMA_AtomIJNS4_4SM904GMMA26MMA_64x64x32_S32S8S8_SS_TNEEEENS4_6LayoutISC_NS5_IJNSA_ILi0EEESQ_SQ_EEEEENS5_IJNS4_10UnderscoreEST_ST_EEEEENS4_13SM90_TMA_LOADENS4_14ComposedLayoutINS4_7SwizzleILi3ELi4ELi3EEENS4_18smem_ptr_flag_bitsILi8EEENSP_INS5_IJNSA_ILi8EEESG_EEENS5_IJSG_SB_EEEEEEEvNS4_8identityESW_S16_vS17_EENS_8epilogue10collective6detail29Sm90TmaWarpSpecializedAdapterINS1A_15DefaultEpilogueIaSI_SI_NS19_6thread17LinearCombinationIaLi1EiiLNS1E_9ScaleType4KindE0ELNS_15FloatRoundStyleE2EaEENS1_15EpilogueDefaultEEEEEvvEEEEvNT_6ParamsE)
        .other          _ZN7cutlass13device_kernelINS_4gemm6kernel13GemmUniversalIN4cute5tupleIJiiiiEEENS1_10collective13CollectiveMmaINS1_34MainloopSm90TmaGmmaWarpSpecializedILi6ENS5_IJNS4_1CILi1EEESB_SB_EEENS1_32KernelTmaWarpSpecializedPingpongEEENS5_IJNSA_ILi64EEESF_NSA_ILi128EEEEEEaNS5_IJlSB_lEEEaSI_NS4_8TiledMMAINS4_8MMA_AtomIJNS4_4SM904GMMA26MMA_64x64x32_S32S8S8_SS_TNEEEENS4_6LayoutISC_NS5_IJNSA_ILi0EEESQ_SQ_EEEEENS5_IJNS4_10UnderscoreEST_ST_EEEEENS4_13SM90_TMA_LOADENS4_14ComposedLayoutINS4_7SwizzleILi3ELi4ELi3EEENS4_18smem_ptr_flag_bitsILi8EEENSP_INS5_IJNSA_ILi8EEESG_EEENS5_IJSG_SB_EEEEEEEvNS4_8identityESW_S16_vS17_EENS_8epilogue10collective6detail29Sm90TmaWarpSpecializedAdapterINS1A_15DefaultEpilogueIaSI_SI_NS19_6thread17LinearCombinationIaLi1EiiLNS1E_9ScaleType4KindE0ELNS_15FloatRoundStyleE2EaEENS1_15EpilogueDefaultEEEEEvvEEEEvNT_6ParamsE,@"STO_CUDA_ENTRY STV_DEFAULT"
_ZN7cutlass13device_kernelINS_4gemm6kernel13GemmUniversalIN4cute5tupleIJiiiiEEENS1_10collective13CollectiveMmaINS1_34MainloopSm90TmaGmmaWarpSpecializedILi6ENS5_IJNS4_1CILi1EEESB_SB_EEENS1_32KernelTmaWarpSpecializedPingpongEEENS5_IJNSA_ILi64EEESF_NSA_ILi128EEEEEEaNS5_IJlSB_lEEEaSI_NS4_8TiledMMAINS4_8MMA_AtomIJNS4_4SM904GMMA26MMA_64x64x32_S32S8S8_SS_TNEEEENS4_6LayoutISC_NS5_IJNSA_ILi0EEESQ_SQ_EEEEENS5_IJNS4_10UnderscoreEST_ST_EEEEENS4_13SM90_TMA_LOADENS4_14ComposedLayoutINS4_7SwizzleILi3ELi4ELi3EEENS4_18smem_ptr_flag_bitsILi8EEENSP_INS5_IJNSA_ILi8EEESG_EEENS5_IJSG_SB_EEEEEEEvNS4_8identityESW_S16_vS17_EENS_8epilogue10collective6detail29Sm90TmaWarpSpecializedAdapterINS1A_15DefaultEpilogueIaSI_SI_NS19_6thread17LinearCombinationIaLi1EiiLNS1E_9ScaleType4KindE0ELNS_15FloatRoundStyleE2EaEENS1_15EpilogueDefaultEEEEEvvEEEEvNT_6ParamsE:
[----:B------:R-:W0:Y:S02]  /*0000*/  LDC R1, c[0x0][0x28] ;  /* 0x00000a00ff017b82 */ /* 0x000e240000000800 */
[----:B0-----:R-:W-:Y:S01]  /*0010*/  VIADD R1, R1, 0xfffffff8 ;  /* 0xfffffff801017836 */ /* 0x001fe20000000000 */
[----:B------:R-:W0:Y:S01]  /*0020*/  S2R R4, SR_TID.X ;  /* 0x0000000000047919 */ /* 0x000e220000002100 */
[----:B------:R-:W-:Y:S01]  /*0030*/  ELECT P0, URZ, PT ;  /* 0x00000000003f782f */ /* 0x000fe20003800000 */
[----:B------:R-:W-:Y:S01]  /*0040*/  BSSY B0, `(.L_x_0) ;  /* 0x000000f000007945 */ /* 0x000fe20003800000 */
[--C-:B0-----:R-:W-:Y:S02]  /*0050*/  SHF.R.U32.HI R0, RZ, 0x5, R4.reuse ;  /* 0x00000005ff007819 */ /* 0x101fe40000011604 */
[----:B------:R-:W-:-:S03]  /*0060*/  SHF.R.U32.HI R5, RZ, 0x7, R4 ;  /* 0x00000007ff057819 */ /* 0x000fc60000011604 */
[----:B------:R-:W0:Y:S04]  /*0070*/  SHFL.IDX PT, R2, R0, RZ, 0x1f ;  /* 0x00001fff00027589 */ /* 0x000e2800000e0000 */
[----:B------:R1:W2:Y:S01]  /*0080*/  SHFL.IDX PT, R8, R5, RZ, 0x1f ;  /* 0x00001fff05087589 */ /* 0x0002a200000e0000 */
[----:B0-----:R-:W-:-:S13]  /*0090*/  ISETP.NE.OR P0, PT, R2, RZ, !P0 ;  /* 0x000000ff0200720c */ /* 0x001fda0004705670 */
[----:B-12---:R-:W-:Y:S05]  /*00a0*/  @P0 BRA `(.L_x_1) ;  /* 0x0000000000200947 */ /* 0x006fea0003800000 */
[----:B------:R-:W-:Y:S02]  /*00b0*/  ULDC.64 UR4, c[0x0][0x198] ;  /* 0x0000660000047ab9 */ /* 0x000fe40000000a00 */
[----:B------:R-:W-:Y:S02]  /*00c0*/  UIADD3 UR6, UP0, UR4, 0xf0, URZ ;  /* 0x000000f004067890 */ /* 0x000fe4000ff1e03f */
[----:B------:R-:W-:Y:S02]  /*00d0*/  UIADD3 UR4, UP1, UR4, 0x1f0, URZ ;  /* 0x000001f004047890 */ /* 0x000fe4000ff3e03f */
[----:B------:R-:W-:Y:S02]  /*00e0*/  UIADD3.X UR7, URZ, UR5, URZ, UP0, !UPT ;  /* 0x000000053f077290 */ /* 0x000fe400087fe43f */
[----:B------:R-:W-:-:S07]  /*00f0*/  UIADD3.X UR5, URZ, UR5, URZ, UP1, !UPT ;  /* 0x000000053f057290 */ /* 0x000fce0008ffe43f */
[----:B------:R0:W-:Y:S02]  /*0100*/  UTMACCTL.PF [UR6] ;  /* 0x00000000060079b9 */ /* 0x0001e40008040000 */
[----:B------:R0:W-:Y:S02]  /*0110*/  UTMACCTL.PF [UR4] ;  /* 0x00000000040079b9 */ /* 0x0001e40008040000 */
[----:B0-----:R-:W-:Y:S01]  /*0120*/  NOP ;  /* 0x0000000000007918 */ /* 0x001fe20000000000 */
.L_x_1:
[----:B------:R-:W-:Y:S05]  /*0130*/  BSYNC B0 ;  /* 0x0000000000007941 */ /* 0x000fea0003800000 */
.L_x_0:
[----:B------:R-:W0:Y:S02]  /*0140*/  SHFL.IDX PT, R3, R0, RZ, 0x1f ;  /* 0x00001fff00037589 */ /* 0x000e2400000e0000 */
[----:B0-----:R-:W-:-:S13]  /*0150*/  ISETP.NE.AND P0, PT, R3, RZ, PT ;  /* 0x000000ff0300720c */ /* 0x001fda0003f05270 */
[----:B------:R-:W-:Y:S05]  /*0160*/  @P0 BRA `(.L_x_2) ;  /* 0x0000000000680947 */ /* 0x000fea0003800000 */
[----:B------:R-:W0:Y:S01]  /*0170*/  S2UR UR8, SR_CgaCtaId ;  /* 0x00000000000879c3 */ /* 0x000e220000008800 */
[----:B------:R-:W-:Y:S01]  /*0180*/  UMOV UR4, 0x400 ;  /* 0x0000040000047882 */ /* 0x000fe20000000000 */
[----:B------:R-:W-:Y:S01]  /*0190*/  UMOV UR5, 0x1 ;  /* 0x0000000100057882 */ /* 0x000fe20000000000 */
[----:B------:R-:W-:Y:S01]  /*01a0*/  UMOV UR6, 0x80 ;  /* 0x0000008000067882 */ /* 0x000fe20000000000 */
[----:B------:R-:W-:Y:S01]  /*01b0*/  ELECT P0, URZ, PT ;  /* 0x00000000003f782f */ /* 0x000fe20003800000 */
[----:B------:R-:W-:-:S04]  /*01c0*/  UIADD3 UR6, -UR6, 0x100000, URZ ;  /* 0x0010000006067890 */ /* 0x000fc8000fffe13f */
[----:B------:R-:W-:Y:S02]  /*01d0*/  USHF.L.U32 UR7, UR6, 0xb, URZ ;  /* 0x0000000b06077899 */ /* 0x000fe4000800063f */
[----:B------:R-:W-:Y:S02]  /*01e0*/  USHF.L.U32 UR6, UR6, 0x1, URZ ;  /* 0x0000000106067899 */ /* 0x000fe4000800063f */
[----:B0-----:R-:W-:Y:S02]  /*01f0*/  ULEA UR8, UR8, UR4, 0x18 ;  /* 0x0000000408087291 */ /* 0x001fe4000f8ec03f */
[----:B------:R-:W-:-:S04]  /*0200*/  UIADD3 UR4, -UR5, 0x100000, URZ ;  /* 0x0010000005047890 */ /* 0x000fc8000fffe13f */
[----:B------:R-:W-:Y:S02]  /*0210*/  USHF.L.U32 UR5, UR4, 0xb, URZ ;  /* 0x0000000b04057899 */ /* 0x000fe4000800063f */
[----:B------:R-:W-:Y:S01]  /*0220*/  USHF.L.U32 UR4, UR4, 0x1, URZ ;  /* 0x0000000104047899 */ /* 0x000fe2000800063f */
[----:B------:R-:W0:Y:S11]  /*0230*/  FENCE.VIEW.ASYNC.S ;  /* 0x00000000000073c6 */ /* 0x000e360000000000 */
[----:B0-----:R0:W1:Y:S01]  /*0240*/  SYNCS.EXCH.64 URZ, [UR8], UR4 ;  /* 0x00000004083f75b2 */ /* 0x0010620008000100 */
[----:B------:R0:W2:Y:S01]  /*0250*/  SYNCS.EXCH.64 URZ, [UR8+0x30], UR6 ;  /* 0x00003006083f75b2 */ /* 0x0000a20008000100 */
[----:B------:R0:W3:Y:S01]  /*0260*/  SYNCS.EXCH.64 URZ, [UR8+0x8], UR4 ;  /* 0x00000804083f75b2 */ /* 0x0000e20008000100 */
[----:B------:R0:W4:Y:S01]  /*0270*/  SYNCS.EXCH.64 URZ, [UR8+0x38], UR6 ;  /* 0x00003806083f75b2 */ /* 0x0001220008000100 */
[----:B------:R0:W0:Y:S01]  /*0280*/  SYNCS.EXCH.64 URZ, [UR8+0x10], UR4 ;  /* 0x00001004083f75b2 */ /* 0x0000220008000100 */
[----:B------:R0:W0:Y:S01]  /*0290*/  SYNCS.EXCH.64 URZ, [UR8+0x40], UR6 ;  /* 0x00004006083f75b2 */ /* 0x0000220008000100 */
[----:B------:R0:W0:Y:S01]  /*02a0*/  SYNCS.EXCH.64 URZ, [UR8+0x18], UR4 ;  /* 0x00001804083f75b2 */ /* 0x0000220008000100 */
[----:B------:R0:W0:Y:S01]  /*02b0*/  SYNCS.EXCH.64 URZ, [UR8+0x48], UR6 ;  /* 0x00004806083f75b2 */ /* 0x0000220008000100 */
[----:B------:R0:W0:Y:S01]  /*02c0*/  SYNCS.EXCH.64 URZ, [UR8+0x20], UR4 ;  /* 0x00002004083f75b2 */ /* 0x0000220008000100 */
[----:B------:R0:W0:Y:S01]  /*02d0*/  SYNCS.EXCH.64 URZ, [UR8+0x50], UR6 ;  /* 0x00005006083f75b2 */ /* 0x0000220008000100 */
[----:B------:R0:W0:Y:S01]  /*02e0*/  SYNCS.EXCH.64 URZ, [UR8+0x28], UR4 ;  /* 0x00002804083f75b2 */ /* 0x0000220008000100 */
[----:B------:R0:W0:Y:S01]  /*02f0*/  SYNCS.EXCH.64 URZ, [UR8+0x58], UR6 ;  /* 0x00005806083f75b2 */ /* 0x0000220008000100 */
[----:B------:R-:W-:Y:S01]  /*0300*/  NOP ;  /* 0x0000000000007918 */ /* 0x000fe20000000000 */
.L_x_2:
[----:B------:R-:W5:Y:S01]  /*0310*/  SHFL.IDX PT, R6, R0, RZ, 0x1f ;  /* 0x00001fff00067589 */ /* 0x000f6200000e0000 */
[----:B------:R-:W-:Y:S01]  /*0320*/  ELECT P0, URZ, PT ;  /* 0x00000000003f782f */ /* 0x000fe20003800000 */
[----:B------:R-:W-:Y:S01]  /*0330*/  NOP ;  /* 0x0000000000007918 */ /* 0x000fe20000000000 */
[----:B------:R-:W-:Y:S01]  /*0340*/  ELECT P1, URZ, PT ;  /* 0x00000000003f782f */ /* 0x000fe20003820000 */
[----:B------:R-:W1:Y:S01]  /*0350*/  SHFL.IDX PT, R3, R0, RZ, 0x1f ;  /* 0x00001fff00037589 */ /* 0x000e6200000e0000 */
[----:B0-----:R-:W-:Y:S01]  /*0360*/  UMOV UR4, 0x20 ;  /* 0x0000002000047882 */ /* 0x001fe20000000000 */
[----:B------:R-:W-:Y:S01]  /*0370*/  UMOV UR11, 0x80 ;  /* 0x00000080000b7882 */ /* 0x000fe20000000000 */
[----:B------:R-:W-:Y:S01]  /*0380*/  NOP ;  /* 0x0000000000007918 */ /* 0x000fe20000000000 */
[C---:B------:R-:W-:Y:S01]  /*0390*/  VIADD R33, R8.reuse, 0xffffffff ;  /* 0xffffffff08217836 */ /* 0x040fe20000000000 */
[----:B------:R-:W0:Y:S01]  /*03a0*/  SHFL.IDX PT, R5, R5, RZ, 0x1f ;  /* 0x00001fff05057589 */ /* 0x000e2200000e0000 */
[----:B------:R-:W-:Y:S01]  /*03b0*/  ULDC.64 UR36, c[0x0][0x208] ;  /* 0x0000820000247ab9 */ /* 0x000fe20000000a00 */
[----:B------:R-:W-:-:S02]  /*03c0*/  ISETP.NE.AND P2, PT, R8, RZ, PT ;  /* 0x000000ff0800720c */ /* 0x000fc40003f45270 */
[----:B------:R-:W-:Y:S02]  /*03d0*/  ISETP.GE.U32.AND P3, PT, R33, 0x2, PT ;  /* 0x000000022100780c */ /* 0x000fe40003f66070 */
[----:B-----5:R-:W-:Y:S02]  /*03e0*/  ISETP.NE.OR P0, PT, R6, RZ, !P0 ;  /* 0x000000ff0600720c */ /* 0x020fe40004705670 */
[----:B-1----:R-:W-:Y:S02]  /*03f0*/  ISETP.NE.OR P1, PT, R3, RZ, !P1 ;  /* 0x000000ff0300720c */ /* 0x002fe40004f25670 */
[----:B------:R-:W-:-:S04]  /*0400*/  SHF.R.S32.HI R3, RZ, 0x1f, R2 ;  /* 0x0000001fff037819 */ /* 0x000fc80000011402 */
[----:B------:R-:W-:-:S05]  /*0410*/  LEA.HI R3, R3, R2, RZ, 0x2 ;  /* 0x0000000203037211 */ /* 0x000fca00078f10ff */
[----:B------:R-:W-:Y:S01]  /*0420*/  VOTEU.ALL UP0, P0 ;  /* 0x00000000003f7886 */ /* 0x000fe20000000000 */
[----:B------:R-:W-:Y:S01]  /*0430*/  LOP3.LUT R3, R3, 0xfffffffc, RZ, 0xc0, !PT ;  /* 0xfffffffc03037812 */ /* 0x000fe200078ec0ff */
[----:B------:R-:W-:-:S03]  /*0440*/  VOTEU.ALL UP1, P1 ;  /* 0x00000000003f7886 */ /* 0x000fc60000820000 */
[----:B------:R-:W1:Y:S01]  /*0450*/  @!UP0 S2UR UR7, SR_CgaCtaId ;  /* 0x00000000000789c3 */ /* 0x000e620000008800 */
[----:B------:R-:W-:Y:S01]  /*0460*/  @!UP0 UMOV UR6, 0x400 ;  /* 0x0000040000068882 */ /* 0x000fe20000000000 */
[----:B------:R-:W-:-:S04]  /*0470*/  @!UP0 UIADD3 UR4, -UR4, 0x100000, URZ ;  /* 0x0010000004048890 */ /* 0x000fc8000fffe13f */
[----:B------:R-:W-:Y:S02]  /*0480*/  @!UP0 USHF.L.U32 UR5, UR4, 0xb, URZ ;  /* 0x0000000b04058899 */ /* 0x000fe4000800063f */
[----:B------:R-:W-:Y:S01]  /*0490*/  @!UP0 USHF.L.U32 UR4, UR4, 0x1, URZ ;  /* 0x0000000104048899 */ /* 0x000fe2000800063f */
[----:B------:R-:W-:Y:S01]  /*04a0*/  IMAD.IADD R0, R2, 0x1, -R3 ;  /* 0x0000000102007824 */ /* 0x000fe200078e0a03 */
[----:B------:R-:W-:Y:S01]  /*04b0*/  @!UP1 UMOV UR9, 0x400 ;  /* 0x0000040000099882 */ /* 0x000fe20000000000 */
[----:B------:R-:W-:Y:S01]  /*04c0*/  VOTEU.ALL UP2, P1 ;  /* 0x00000000003f7886 */ /* 0x000fe20000840000 */
[----:B------:R-:W-:Y:S01]  /*04d0*/  VOTEU.ALL UP3, P1 ;  /* 0x00000000003f7886 */ /* 0x000fe20000860000 */
[----:B------:R-:W-:Y:S01]  /*04e0*/  VOTEU.ALL UP4, P1 ;  /* 0x00000000003f7886 */ /* 0x000fe20000880000 */
[----:B------:R-:W5:Y:S01]  /*04f0*/  @!UP1 S2UR UR10, SR_CgaCtaId ;  /* 0x00000000000a99c3 */ /* 0x000f620000008800 */
[----:B------:R-:W-:Y:S01]  /*0500*/  VOTEU.ALL UP5, P1 ;  /* 0x00000000003f7886 */ /* 0x000fe200008a0000 */
[----:B------:R-:W-:-:S04]  /*0510*/  SHF.R.S32.HI R3, RZ, 0x1f, R4 ;  /* 0x0000001fff037819 */ /* 0x000fc80000011404 */
[----:B------:R-:W-:-:S04]  /*0520*/  LEA.HI R3, R3, R4, RZ, 0x7 ;  /* 0x0000000403037211 */ /* 0x000fc800078f38ff */
[----:B------:R-:W-:-:S05]  /*0530*/  LOP3.LUT R3, R3, 0xffffff80, RZ, 0xc0, !PT ;  /* 0xffffff8003037812 */ /* 0x000fca00078ec0ff */
[----:B------:R-:W-:Y:S01]  /*0540*/  IMAD.IADD R3, R4, 0x1, -R3 ;  /* 0x0000000104037824 */ /* 0x000fe200078e0a03 */
[----:B-1----:R-:W-:Y:S02]  /*0550*/  @!UP0 ULEA UR8, UR7, UR6, 0x18 ;  /* 0x0000000607088291 */ /* 0x002fe4000f8ec03f */
[----:B------:R-:W-:-:S04]  /*0560*/  @!UP1 UIADD3 UR6, -UR11, 0x100000, URZ ;  /* 0x001000000b069890 */ /* 0x000fc8000fffe13f */
[----:B------:R-:W-:Y:S02]  /*0570*/  @!UP1 USHF.L.U32 UR7, UR6, 0xb, URZ ;  /* 0x0000000b06079899 */ /* 0x000fe4000800063f */
[----:B------:R-:W-:Y:S01]  /*0580*/  @!UP1 USHF.L.U32 UR6, UR6, 0x1, URZ ;  /* 0x0000000106069899 */ /* 0x000fe2000800063f */
[----:B------:R-:W-:Y:S01]  /*0590*/  VOTEU.ALL UP0, P0 ;  /* 0x00000000003f7886 */ /* 0x000fe20000000000 */
[----:B-----5:R-:W-:Y:S01]  /*05a0*/  @!UP1 ULEA UR9, UR10, UR9, 0x18 ;  /* 0x000000090a099291 */ /* 0x020fe2000f8ec03f */
[----:B------:R-:W-:Y:S02]  /*05b0*/  VOTEU.ALL UP1, P0 ;  /* 0x00000000003f7886 */ /* 0x000fe40000020000 */
[----:B------:R-:W-:Y:S01]  /*05c0*/  ULDC.64 UR10, c[0x0][0x598] ;  /* 0x00016600000a7ab9 */ /* 0x000fe20000000a00 */
[----:B------:R-:W-:Y:S01]  /*05d0*/  ISETP.NE.AND P0, PT, R0, 0x3, PT ;  /* 0x000000030000780c */ /* 0x000fe20003f05270 */
[----:B------:R-:W1:Y:S02]  /*05e0*/  FENCE.VIEW.ASYNC.S ;  /* 0x00000000000073c6 */ /* 0x000e640000000000 */
[----:B-1----:R1:W2:Y:S01]  /*05f0*/  @!UP0 SYNCS.EXCH.64 URZ, [UR8+0x90], UR4 ;  /* 0x00009004083f85b2 */ /* 0x0022a20008000100 */
[----:B------:R-:W-:-:S02]  /*0600*/  ISETP.NE.U32.AND P1, PT, RZ, UR10, PT ;  /* 0x0000000aff007c0c */ /* 0x000fc4000bf25070 */
[----:B------:R-:W-:Y:S02]  /*0610*/  ISETP.EQ.OR P0, PT, R0, RZ, !P0 ;  /* 0x000000ff0000720c */ /* 0x000fe40004702670 */
[----:B------:R-:W-:Y:S02]  /*0620*/  ISETP.NE.AND.EX P1, PT, RZ, UR11, PT, P1 ;  /* 0x0000000bff007c0c */ /* 0x000fe4000bf25310 */
[----:B------:R-:W-:-:S04]  /*0630*/  ISETP.EQ.AND P0, PT, R8, RZ, P0 ;  /* 0x000000ff0800720c */ /* 0x000fc80000702270 */
[----:B------:R-:W-:-:S04]  /*0640*/  SEL R16, RZ, 0x1, !P0 ;  /* 0x00000001ff107807 */ /* 0x000fc80004000000 */
[----:B------:R-:W-:Y:S01]  /*0650*/  SEL R16, R16, 0x2, P3 ;  /* 0x0000000210107807 */ /* 0x000fe20001800000 */
[----:B------:R1:W2:Y:S01]  /*0660*/  @!UP1 SYNCS.EXCH.64 URZ, [UR8+0x98], UR4 ;  /* 0x00009804083f95b2 */ /* 0x0002a20008000100 */
[----:B------:R-:W-:Y:S01]  /*0670*/  NOP ;  /* 0x0000000000007918 */ /* 0x000fe20000000000 */
[----:B------:R1:W2:Y:S01]  /*0680*/  @!UP2 SYNCS.EXCH.64 URZ, [UR9+0x70], UR6 ;  /* 0x00007006093fa5b2 */ /* 0x0002a20008000100 */
[----:B------:R1:W2:Y:S01]  /*0690*/  @!UP3 SYNCS.EXCH.64 URZ, [UR9+0x78], UR6 ;  /* 0x00007806093fb5b2 */ /* 0x0002a20008000100 */
[----:B------:R1:W2:Y:S01]  /*06a0*/  @!UP4 SYNCS.EXCH.64 URZ, [UR9+0x80], UR6 ;  /* 0x00008006093fc5b2 */ /* 0x0002a20008000100 */
[----:B------:R1:W2:Y:S01]  /*06b0*/  @!UP5 SYNCS.EXCH.64 URZ, [UR9+0x88], UR6 ;  /* 0x00008806093fd5b2 */ /* 0x0002a20008000100 */
[----:B------:R-:W-:Y:S01]  /*06c0*/  NOP ;  /* 0x0000000000007918 */ /* 0x000fe20000000000 */
[----:B--234-:R-:W-:Y:S06]  /*06d0*/  BAR.SYNC.DEFER_BLOCKING 0x0 ;  /* 0x0000000000007b1d */ /* 0x01cfec0000010000 */
[----:B01----:R-:W-:Y:S05]  /*06e0*/  @!P1 BRA `(.L_x_3) ;  /* 0x00000000001c9947 */ /* 0x003fea0003800000 */
[----:B------:R-:W0:Y:S02]  /*06f0*/  LDC.64 R6, c[0x0][0x598] ;  /* 0x00016600ff067b82 */ /* 0x000e240000000a00 */
[----:B0-----:R-:W2:Y:S02]  /*0700*/  LDG.E.64 R6, desc[UR36][R6.64] ;  /* 0x0000002406067981 */ /* 0x001ea4000c1e1b00 */
[----:B--2---:R-:W-:-:S04]  /*0710*/  ISETP.NE.U32.AND P0, PT, R6, RZ, PT ;  /* 0x000000ff0600720c */ /* 0x004fc80003f05070 */
[----:B------:R-:W-:-:S13]  /*0720*/  ISETP.NE.AND.EX P0, PT, R7, RZ, PT, P0 ;  /* 0x000000ff0700720c */ /* 0x000fda0003f05300 */
[----:B------:R-:W-:Y:S05]  /*0730*/  @!P0 BRA `(.L_x_3) ;  /* 0x0000000000088947 */ /* 0x000fea0003800000 */
[----:B------:R1:W5:Y:S01]  /*0740*/  LD.E R56, desc[UR36][R6.64] ;  /* 0x0000002406387980 */ /* 0x000362000c101900 */
[----:B------:R-:W-:Y:S05]  /*0750*/  BRA `(.L_x_4) ;  /* 0x0000000000247947 */ /* 0x000fea0003800000 */
.L_x_3:
[----:B------:R-:W-:Y:S02]  /*0760*/  ULDC.64 UR4, c[0x0][0x588] ;  /* 0x0001620000047ab9 */ /* 0x000fe40000000a00 */
[----:B------:R-:W-:-:S04]  /*0770*/  ISETP.NE.U32.AND P0, PT, RZ, UR4, PT ;  /* 0x00000004ff007c0c */ /* 0x000fc8000bf05070 */
[----:B------:R-:W-:-:S13]  /*0780*/  ISETP.NE.AND.EX P0, PT, RZ, UR5, PT, P0 ;  /* 0x00000005ff007c0c */ /* 0x000fda000bf05300 */
[----:B------:R-:W-:Y:S05]  /*0790*/  @!P0 BRA `(.L_x_5) ;  /* 0x00000000000c8947 */ /* 0x000fea0003800000 */
[----:B------:R-:W0:Y:S02]  /*07a0*/  LDC.64 R56, c[0x0][0x588] ;  /* 0x00016200ff387b82 */ /* 0x000e240000000a00 */
[----:B0-----:R0:W5:Y:S01]  /*07b0*/  LDG.E R56, desc[UR36][R56.64] ;  /* 0x0000002438387981 */ /* 0x001162000c1e1900 */
[----:B------:R-:W-:Y:S05]  /*07c0*/  BRA `(.L_x_4) ;  /* 0x0000000000087947 */ /* 0x000fea0003800000 */
.L_x_5:
[----:B------:R-:W-:Y:S02]  /*07d0*/  ULDC UR4, c[0x0][0x580] ;  /* 0x0001600000047ab9 */ /* 0x000fe40000000800 */
[----:B------:R-:W-:-:S07]  /*07e0*/  IMAD.U32 R56, RZ, RZ, UR4 ;  /* 0x00000004ff387e24 */ /* 0x000fce000f8e00ff */
.L_x_4:
[----:B------:R-:W-:Y:S02]  /*07f0*/  ULDC.64 UR4, c[0x0][0x5a0] ;  /* 0x0001680000047ab9 */ /* 0x000fe40000000a00 */
[----:B------:R-:W-:-:S04]  /*0800*/  ISETP.NE.U32.AND P0, PT, RZ, UR4, PT ;  /* 0x00000004ff007c0c */ /* 0x000fc8000bf05070 */
[----:B------:R-:W-:-:S13]  /*0810*/  ISETP.NE.AND.EX P0, PT, RZ, UR5, PT, P0 ;  /* 0x00000005ff007c0c */ /* 0x000fda000bf05300 */
[----:B------:R-:W-:Y:S05]  /*0820*/  @!P0 BRA `(.L_x_6) ;  /* 0x00000000001c8947 */ /* 0x000fea0003800000 */
[----:B-1----:R-:W1:Y:S02]  /*0830*/  LDC.64 R6, c[0x0][0x5a0] ;  /* 0x00016800ff067b82 */ /* 0x002e640000000a00 */
[----:B-1----:R-:W2:Y:S02]  /*0840*/  LDG.E.64 R6, desc[UR36][R6.64] ;  /* 0x0000002406067981 */ /* 0x002ea4000c1e1b00 */
[----:B--2---:R-:W-:-:S04]  /*0850*/  ISETP.NE.U32.AND P0, PT, R6, RZ, PT ;  /* 0x000000ff0600720c */ /* 0x004fc80003f05070 */
[----:B------:R-:W-:-:S13]  /*0860*/  ISETP.NE.AND.EX P0, PT, R7, RZ, PT, P0 ;  /* 0x000000ff0700720c */ /* 0x000fda0003f05300 */
[----:B------:R-:W-:Y:S05]  /*0870*/  @!P0 BRA `(.L_x_6) ;  /* 0x0000000000088947 */ /* 0x000fea0003800000 */
[----:B0-----:R2:W5:Y:S01]  /*0880*/  LD.E R57, desc[UR36][R6.64] ;  /* 0x0000002406397980 */ /* 0x001562000c101900 */
[----:B------:R-:W-:Y:S05]  /*0890*/  BRA `(.L_x_7) ;  /* 0x0000000000247947 */ /* 0x000fea0003800000 */
.L_x_6:
[----:B------:R-:W-:Y:S02]  /*08a0*/  ULDC.64 UR4, c[0x0][0x590] ;  /* 0x0001640000047ab9 */ /* 0x000fe40000000a00 */
[----:B------:R-:W-:-:S04]  /*08b0*/  ISETP.NE.U32.AND P0, PT, RZ, UR4, PT ;  /* 0x00000004ff007c0c */ /* 0x000fc8000bf05070 */
[----:B------:R-:W-:-:S13]  /*08c0*/  ISETP.NE.AND.EX P0, PT, RZ, UR5, PT, P0 ;  /* 0x00000005ff007c0c */ /* 0x000fda000bf05300 */
[----:B------:R-:W-:Y:S05]  /*08d0*/  @!P0 BRA `(.L_x_8) ;  /* 0x00000000000c8947 */ /* 0x000fea0003800000 */
[----:B-1----:R-:W0:Y:S02]  /*08e0*/  LDC.64 R6, c[0x0][0x590] ;  /* 0x00016400ff067b82 */ /* 0x002e240000000a00 */
[----:B0-----:R0:W5:Y:S01]  /*08f0*/  LDG.E R57, desc[UR36][R6.64] ;  /* 0x0000002406397981 */ /* 0x001162000c1e1900 */
[----:B------:R-:W-:Y:S05]  /*0900*/  BRA `(.L_x_7) ;  /* 0x0000000000087947 */ /* 0x000fea0003800000 */
.L_x_8:
[----:B------:R-:W-:Y:S02]  /*0910*/  ULDC UR4, c[0x0][0x584] ;  /* 0x0001610000047ab9 */ /* 0x000fe40000000800 */
[----:B0-----:R-:W-:-:S07]  /*0920*/  IMAD.U32 R57, RZ, RZ, UR4 ;  /* 0x00000004ff397e24 */ /* 0x001fce000f8e00ff */
.L_x_7:
[----:B------:R-:W3:Y:S01]  /*0930*/  LDC R2, c[0x0][0x65c] ;  /* 0x00019700ff027b82 */ /* 0x000ee20000000800 */
[----:B------:R-:W4:Y:S01]  /*0940*/  S2R R14, SR_CTAID.Y ;  /* 0x00000000000e7919 */ /* 0x000f220000002600 */
[----:B------:R-:W-:Y:S01]  /*0950*/  ULDC UR6, c[0x0][0x28c] ;  /* 0x0000a30000067ab9 */ /* 0x000fe20000000800 */
[----:B------:R-:W-:Y:S01]  /*0960*/  ISETP.NE.AND P0, PT, R8, 0x2, PT ;  /* 0x000000020800780c */ /* 0x000fe20003f05270 */
[----:B------:R-:W-:Y:S01]  /*0970*/  UIADD3 UR6, UR6, 0x7f, URZ ;  /* 0x0000007f06067890 */ /* 0x000fe2000fffe03f */
[----:B012---:R-:W0:Y:S01]  /*0980*/  S2R R6, SR_CTAID.X ;  /* 0x0000000000067919 */ /* 0x007e220000002500 */
[----:B------:R-:W-:Y:S01]  /*0990*/  IMAD.MOV.U32 R7, RZ, RZ, RZ ;  /* 0x000000ffff077224 */ /* 0x000fe200078e00ff */
[----:B------:R-:W-:Y:S01]  /*09a0*/  UMOV UR38, URZ ;  /* 0x0000003f00267c82 */ /* 0x000fe20008000000 */
[----:B------:R-:W-:Y:S01]  /*09b0*/  USHF.R.S32.HI UR7, URZ, 0x1f, UR6 ;  /* 0x0000001f3f077899 */ /* 0x000fe20008011406 */
[----:B------:R-:W-:Y:S01]  /*09c0*/  UMOV UR39, URZ ;  /* 0x0000003f00277c82 */ /* 0x000fe20008000000 */
[----:B------:R-:W-:-:S02]  /*09d0*/  ULDC.64 UR8, c[0x0][0x650] ;  /* 0x0001940000087ab9 */ /* 0x000fc40000000a00 */
[----:B------:R-:W-:-:S04]  /*09e0*/  ULEA.HI UR7, UR7, UR6, URZ, 0x7 ;  /* 0x0000000607077291 */ /* 0x000fc8000f8f383f */
[----:B------:R-:W-:Y:S01]  /*09f0*/  USHF.R.S32.HI UR40, URZ, 0x7, UR7 ;  /* 0x000000073f287899 */ /* 0x000fe20008011407 */
[----:B---3--:R-:W-:-:S13]  /*0a00*/  ISETP.NE.AND P1, PT, R2, 0x1, PT ;  /* 0x000000010200780c */ /* 0x008fda0003f25270 */
[----:B------:R-:W0:Y:S01]  /*0a10*/  @P1 LDC R19, c[0x0][0x10] ;  /* 0x00000400ff131b82 */ /* 0x000e220000000800 */
[----:B----4-:R-:W-:Y:S02]  /*0a20*/  @P1 IMAD.MOV.U32 R8, RZ, RZ, R14 ;  /* 0x000000ffff081224 */ /* 0x010fe400078e000e */
[----:B------:R-:W-:Y:S02]  /*0a30*/  @P1 IMAD.MOV.U32 R9, RZ, RZ, RZ ;  /* 0x000000ffff091224 */ /* 0x000fe400078e00ff */
[----:B------:R-:W-:-:S03]  /*0a40*/  @P1 IMAD.MOV.U32 R17, RZ, RZ, RZ ;  /* 0x000000ffff111224 */ /* 0x000fc600078e00ff */
[----:B------:R-:W1:Y:S01]  /*0a50*/  @!P1 LDC R11, c[0x0][0xc] ;  /* 0x00000300ff0b9b82 */ /* 0x000e620000000800 */
[----:B------:R-:W-:Y:S01]  /*0a60*/  ULDC UR4, c[0x0][0xc] ;  /* 0x0000030000047ab9 */ /* 0x000fe20000000800 */
[----:B------:R-:W-:Y:S02]  /*0a70*/  ULDC UR5, c[0x0][0x10] ;  /* 0x0000040000057ab9 */ /* 0x000fe40000000800 */
[----:B------:R-:W-:-:S04]  /*0a80*/  UIMAD.WIDE.U32 UR4, UR4, UR5, URZ ;  /* 0x00000005040472a5 */ /* 0x000fc8000f8e003f */
[----:B------:R-:W2:Y:S01]  /*0a90*/  LDC R2, c[0x0][0x14] ;  /* 0x00000500ff027b82 */ /* 0x000ea20000000800 */
[----:B0-----:R-:W-:-:S04]  /*0aa0*/  @P1 IMAD.WIDE.U32 R18, R6, R19, R8 ;  /* 0x0000001306121225 */ /* 0x001fc800078e0008 */
[----:B------:R-:W-:Y:S02]  /*0ab0*/  @P1 IMAD.IADD R17, R19, 0x1, R17 ;  /* 0x0000000113111824 */ /* 0x000fe400078e0211 */
[----:B-1----:R-:W-:-:S04]  /*0ac0*/  @!P1 IMAD.WIDE.U32 R8, R11, R14, R6 ;  /* 0x0000000e0b089225 */ /* 0x002fc800078e0006 */
[----:B------:R-:W-:Y:S02]  /*0ad0*/  @!P1 IMAD.MOV.U32 R18, RZ, RZ, R8 ;  /* 0x000000ffff129224 */ /* 0x000fe400078e0008 */
[----:B------:R-:W-:Y:S02]  /*0ae0*/  @!P1 IMAD.MOV.U32 R17, RZ, RZ, R9 ;  /* 0x000000ffff119224 */ /* 0x000fe400078e0009 */
[----:B--2---:R-:W-:-:S04]  /*0af0*/  IMAD.WIDE.U32 R12, R2, UR4, RZ ;  /* 0x00000004020c7c25 */ /* 0x004fc8000f8e00ff */
[----:B------:R-:W-:Y:S01]  /*0b00*/  IMAD R23, R2, UR5, RZ ;  /* 0x0000000502177c24 */ /* 0x000fe2000f8e02ff */
[----:B------:R0:W-:Y:S03]  /*0b10*/  STL.64 [R1], R12 ;  /* 0x0000000c01007387 */ /* 0x0001e60000100a00 */
[----:B------:R-:W-:Y:S01]  /*0b20*/  IMAD.IADD R23, R13, 0x1, R23 ;  /* 0x000000010d177824 */ /* 0x000fe200078e0217 */
[----:B------:R-:W-:Y:S06]  /*0b30*/  @P0 BRA `(.L_x_9) ;  /* 0x0000000000200947 */ /* 0x000fec0003800000 */
[----:B------:R-:W-:Y:S01]  /*0b40*/  UISETP.GE.U32.AND UP0, UPT, UR40, 0x6, UPT ;  /* 0x000000062800788c */ /* 0x000fe2000bf06070 */
[----:B------:R-:W-:Y:S01]  /*0b50*/  IADD3 R18, P0, R18, R12, RZ ;  /* 0x0000000c12127210 */ /* 0x000fe20007f1e0ff */
[----:B------:R-:W-:Y:S01]  /*0b60*/  UIMAD.WIDE.U32 UR4, UR40, -0x55555555, URZ ;  /* 0xaaaaaaab280478a5 */ /* 0x000fe2000f8e003f */
[----:B------:R-:W-:-:S03]  /*0b70*/  UMOV UR39, URZ ;  /* 0x0000003f00277c82 */ /* 0x000fc60008000000 */
[----:B------:R-:W-:Y:S01]  /*0b80*/  USHF.R.U32.HI UR4, URZ, 0x2, UR5 ;  /* 0x000000023f047899 */ /* 0x000fe20008011605 */
[----:B------:R-:W-:-:S03]  /*0b90*/  IMAD.X R17, R23, 0x1, R17, P0 ;  /* 0x0000000117117824 */ /* 0x000fc600000e0611 */
[----:B------:R-:W-:Y:S02]  /*0ba0*/  UIMAD UR38, UR4, -0x6, UR40 ;  /* 0xfffffffa042678a4 */ /* 0x000fe4000f8e0228 */
[----:B------:R-:W-:-:S12]  /*0bb0*/  @UP0 ULOP3.LUT UR39, UR4, 0x1, URZ, 0xc0, !UPT ;  /* 0x0000000104270892 */ /* 0x000fd8000f8ec03f */
.L_x_9:
[----:B------:R-:W-:Y:S01]  /*0bc0*/  ISETP.GE.U32.AND P0, PT, R18, UR8, PT ;  /* 0x0000000812007c0c */ /* 0x000fe2000bf06070 */
[----:B------:R-:W-:Y:S01]  /*0bd0*/  IMAD.MOV.U32 R19, RZ, RZ, -0x1 ;  /* 0xffffffffff137424 */ /* 0x000fe200078e00ff */
[----:B------:R-:W-:Y:S01]  /*0be0*/  PRMT R8, RZ, 0x7610, R8 ;  /* 0x00007610ff087816 */ /* 0x000fe20000000008 */
[----:B------:R-:W-:Y:S01]  /*0bf0*/  IMAD.MOV.U32 R22, RZ, RZ, -0x1 ;  /* 0xffffffffff167424 */ /* 0x000fe200078e00ff */
[----:B------:R-:W-:Y:S01]  /*0c00*/  ISETP.GE.U32.AND.EX P0, PT, R17, UR9, PT, P0 ;  /* 0x0000000911007c0c */ /* 0x000fe2000bf06100 */
[----:B------:R-:W-:-:S12]  /*0c10*/  IMAD.MOV.U32 R2, RZ, RZ, -0x1 ;  /* 0xffffffffff027424 */ /* 0x000fd800078e00ff */
[----:B------:R-:W-:Y:S05]  /*0c20*/  @P0 BRA `(.L_x_10) ;  /* 0x00000004005c0947 */ /* 0x000fea0003800000 */
[----:B------:R-:W1:Y:S01]  /*0c30*/  LDC.64 R20, c[0x0][0x628] ;  /* 0x00018a00ff147b82 */ /* 0x000e620000000a00 */
[----:B------:R-:W-:Y:S02]  /*0c40*/  IMAD.MOV.U32 R8, RZ, RZ, R18 ;  /* 0x000000ffff087224 */ /* 0x000fe400078e0012 */
[----:B------:R-:W-:-:S05]  /*0c50*/  IMAD.MOV.U32 R9, RZ, RZ, R17 ;  /* 0x000000ffff097224 */ /* 0x000fca00078e0011 */
[----:B------:R-:W2:Y:S08]  /*0c60*/  LDC R2, c[0x0][0x630] ;  /* 0x00018c00ff027b82 */ /* 0x000eb00000000800 */
[----:B------:R-:W3:Y:S01]  /*0c70*/  LDC.64 R24, c[0x0][0x620] ;  /* 0x00018800ff187b82 */ /* 0x000ee20000000a00 */
[----:B-1----:R-:W-:-:S04]  /*0c80*/  ISETP.NE.U32.AND P0, PT, R20, RZ, PT ;  /* 0x000000ff1400720c */ /* 0x002fc80003f05070 */
[----:B------:R-:W-:-:S13]  /*0c90*/  ISETP.NE.AND.EX P0, PT, R21, RZ, PT, P0 ;  /* 0x000000ff1500720c */ /* 0x000fda0003f05300 */
[----:B--23--:R-:W-:Y:S05]  /*0ca0*/  @!P0 BRA `(.L_x_11) ;  /* 0x0000000000288947 */ /* 0x00cfea0003800000 */
[----:B0-----:R-:W0:Y:S02]  /*0cb0*/  LDC R13, c[0x0][0x634] ;  /* 0x00018d00ff0d7b82 */ /* 0x001e240000000800 */
[----:B0-----:R-:W-:-:S05]  /*0cc0*/  IADD3 R13, P0, R18, R13, RZ ;  /* 0x0000000d120d7210 */ /* 0x001fca0007f1e0ff */
[----:B------:R-:W-:-:S04]  /*0cd0*/  IMAD.X R15, RZ, RZ, R17, P0 ;  /* 0x000000ffff0f7224 */ /* 0x000fc800000e0611 */
[----:B------:R-:W-:-:S04]  /*0ce0*/  IMAD.WIDE.U32 R8, R15, R20, RZ ;  /* 0x000000140f087225 */ /* 0x000fc800078e00ff */
[----:B------:R-:W-:-:S04]  /*0cf0*/  IMAD.WIDE.U32 R10, P0, R13, R21, R8 ;  /* 0x000000150d0a7225 */ /* 0x000fc80007800008 */
[----:B------:R-:W-:-:S04]  /*0d00*/  IMAD.WIDE.U32 R8, R13, R20, RZ ;  /* 0x000000140d087225 */ /* 0x000fc800078e00ff */
[----:B------:R-:W-:Y:S01]  /*0d10*/  IMAD.X R13, RZ, RZ, RZ, P0 ;  /* 0x000000ffff0d7224 */ /* 0x000fe200000e06ff */
[----:B------:R-:W-:Y:S01]  /*0d20*/  IADD3 RZ, P0, R9, R10, RZ ;  /* 0x0000000a09ff7210 */ /* 0x000fe20007f1e0ff */
[----:B------:R-:W-:-:S04]  /*0d30*/  IMAD.MOV.U32 R12, RZ, RZ, R11 ;  /* 0x000000ffff0c7224 */ /* 0x000fc800078e000b */
[----:B------:R-:W-:-:S08]  /*0d40*/  IMAD.WIDE.U32.X R8, R15, R21, R12, P0 ;  /* 0x000000150f087225 */ /* 0x000fd000000e040c */
.L_x_11:
[-CC-:B------:R-:W-:Y:S01]  /*0d50*/  SHF.R.U64 R31, R8, R2.reuse, R9.reuse ;  /* 0x00000002081f7219 */ /* 0x180fe20000001209 */
[----:B0-----:R-:W0:Y:S01]  /*0d60*/  LDC R12, c[0x0][0x618] ;  /* 0x00018600ff0c7b82 */ /* 0x001e220000000800 */
[----:B------:R-:W-:Y:S01]  /*0d70*/  SHF.R.U32.HI R7, RZ, R2, R9 ;  /* 0x00000002ff077219 */ /* 0x000fe20000011609 */
[----:B------:R-:W-:Y:S01]  /*0d80*/  ULDC UR4, c[0x0][0x150] ;  /* 0x0000540000047ab9 */ /* 0x000fe20000000800 */
[----:B------:R-:W-:Y:S01]  /*0d90*/  IADD3 R11, P0, RZ, -R31, RZ ;  /* 0x8000001fff0b7210 */ /* 0x000fe20007f1e0ff */
[----:B------:R-:W-:Y:S01]  /*0da0*/  IMAD.MOV.U32 R19, RZ, RZ, R17 ;  /* 0x000000ffff137224 */ /* 0x000fe200078e0011 */
[----:B------:R-:W-:-:S03]  /*0db0*/  I2FP.F32.U32 R2, R6 ;  /* 0x0000000600027245 */ /* 0x000fc60000201000 */
[----:B------:R-:W1:Y:S01]  /*0dc0*/  LDC.64 R26, c[0x0][0x640] ;  /* 0x00019000ff1a7b82 */ /* 0x000e620000000a00 */
[----:B------:R-:W-:Y:S02]  /*0dd0*/  IMAD.X R13, RZ, RZ, ~R7, P0 ;  /* 0x000000ffff0d7224 */ /* 0x000fe400000e0e07 */
[----:B------:R-:W-:Y:S01]  /*0de0*/  FMUL R2, R2, UR4 ;  /* 0x0000000402027c20 */ /* 0x000fe20008400000 */
[----:B------:R-:W-:Y:S01]  /*0df0*/  IMAD.WIDE.U32 R8, R11, R24, R18 ;  /* 0x000000180b087225 */ /* 0x000fe200078e0012 */
[----:B------:R-:W-:-:S03]  /*0e00*/  ULDC UR4, c[0x0][0x154] ;  /* 0x0000550000047ab9 */ /* 0x000fc60000000800 */
[----:B------:R-:W-:Y:S01]  /*0e10*/  IMAD R10, R13, R24, RZ ;  /* 0x000000180d0a7224 */ /* 0x000fe200078e02ff */
[----:B------:R-:W2:Y:S01]  /*0e20*/  LDC R7, c[0x0][0x144] ;  /* 0x00005100ff077b82 */ /* 0x000ea20000000800 */
[----:B------:R-:W3:Y:S02]  /*0e30*/  F2I.U32.TRUNC.NTZ R2, R2 ;  /* 0x0000000200027305 */ /* 0x000ee4000020f000 */
[----:B------:R-:W-:-:S04]  /*0e40*/  IMAD R11, R11, R25, R10 ;  /* 0x000000190b0b7224 */ /* 0x000fc800078e020a */
[----:B------:R-:W-:Y:S01]  /*0e50*/  IMAD.IADD R9, R9, 0x1, R11 ;  /* 0x0000000109097824 */ /* 0x000fe200078e020b */
[----:B------:R-:W4:Y:S01]  /*0e60*/  LDC R22, c[0x0][0x608] ;  /* 0x00018200ff167b82 */ /* 0x000f220000000800 */
[----:B------:R-:W-:-:S03]  /*0e70*/  IMAD.MOV.U32 R11, RZ, RZ, -0x1 ;  /* 0xffffffffff0b7424 */ /* 0x000fc600078e00ff */
[--C-:B0-----:R-:W-:Y:S02]  /*0e80*/  SHF.R.U64 R20, R8, R12, R9.reuse ;  /* 0x0000000c08147219 */ /* 0x101fe40000001209 */
[----:B------:R-:W-:Y:S02]  /*0e90*/  I2FP.F32.U32 R8, R14 ;  /* 0x0000000e00087245 */ /* 0x000fe40000201000 */
[----:B------:R-:W0:Y:S01]  /*0ea0*/  LDC R24, c[0x0][0x658] ;  /* 0x00019600ff187b82 */ /* 0x000e220000000800 */
[----:B-1----:R-:W-:Y:S01]  /*0eb0*/  ISETP.NE.U32.AND P0, PT, R26, RZ, PT ;  /* 0x000000ff1a00720c */ /* 0x002fe20003f05070 */
[----:B---3--:R-:W-:Y:S02]  /*0ec0*/  IMAD.MOV R10, RZ, RZ, -R2 ;  /* 0x000000ffff0a7224 */ /* 0x008fe400078e0a02 */
[----:B------:R-:W-:Y:S01]  /*0ed0*/  FMUL R8, R8, UR4 ;  /* 0x0000000408087c20 */ /* 0x000fe20008400000 */
[----:B------:R-:W-:Y:S02]  /*0ee0*/  SHF.R.U32.HI R9, RZ, R12, R9 ;  /* 0x0000000cff097219 */ /* 0x000fe40000011609 */
[----:B------:R-:W-:Y:S01]  /*0ef0*/  ISETP.NE.AND.EX P0, PT, R27, RZ, PT, P0 ;  /* 0x000000ff1b00720c */ /* 0x000fe20003f05300 */
[----:B------:R1:W3:Y:S01]  /*0f00*/  F2I.U32.TRUNC.NTZ R15, R8 ;  /* 0x00000008000f7305 */ /* 0x0002e2000020f000 */
[----:B------:R-:W1:Y:S01]  /*0f10*/  LDC R19, c[0x0][0x148] ;  /* 0x00005200ff137b82 */ /* 0x000e620000000800 */
[----:B--2---:R-:W-:-:S07]  /*0f20*/  IMAD R2, R7, R10, R6 ;  /* 0x0000000a07027224 */ /* 0x004fce00078e0206 */
[----:B------:R-:W2:Y:S01]  /*0f30*/  LDC R25, c[0x0][0x600] ;  /* 0x00018000ff197b82 */ /* 0x000ea20000000800 */
[-CC-:B----4-:R-:W-:Y:S02]  /*0f40*/  SHF.R.U64 R32, R20, R22.reuse, R9.reuse ;  /* 0x0000001614207219 */ /* 0x190fe40000001209 */
[----:B------:R-:W-:Y:S01]  /*0f50*/  SHF.R.U32.HI R7, RZ, R22, R9 ;  /* 0x00000016ff077219 */ /* 0x000fe20000011609 */
[----:B------:R-:W-:-:S04]  /*0f60*/  IMAD.MOV.U32 R9, RZ, RZ, 0x1 ;  /* 0x00000001ff097424 */ /* 0x000fc800078e00ff */
[----:B------:R-:W4:Y:S01]  /*0f70*/  LDC R28, c[0x0][0x648] ;  /* 0x00019200ff1c7b82 */ /* 0x000f220000000800 */
[-C--:B0-----:R-:W-:Y:S02]  /*0f80*/  SHF.L.U32 R6, R11, R24.reuse, RZ ;  /* 0x000000180b067219 */ /* 0x081fe400000006ff */
[--C-:B------:R-:W-:Y:S02]  /*0f90*/  SHF.R.U64 R22, R32, R24, R7.reuse ;  /* 0x0000001820167219 */ /* 0x100fe40000001207 */
[----:B------:R-:W-:Y:S02]  /*0fa0*/  LOP3.LUT R13, RZ, R6, RZ, 0x33, !PT ;  /* 0x00000006ff0d7212 */ /* 0x000fe400078e33ff */
[-C--:B------:R-:W-:Y:S01]  /*0fb0*/  SHF.R.U32.HI R7, RZ, R24.reuse, R7 ;  /* 0x00000018ff077219 */ /* 0x080fe20000011607 */
[----:B------:R-:W0:Y:S01]  /*0fc0*/  LDC R29, c[0x0][0x638] ;  /* 0x00018e00ff1d7b82 */ /* 0x000e220000000800 */
[----:B------:R-:W-:Y:S01]  /*0fd0*/  SHF.L.U32 R12, R9, R24, RZ ;  /* 0x00000018090c7219 */ /* 0x000fe200000006ff */
[----:B------:R-:W-:-:S06]  /*0fe0*/  IMAD.MOV.U32 R6, RZ, RZ, R22 ;  /* 0x000000ffff067224 */ /* 0x000fcc00078e0016 */
[----:B------:R-:W0:Y:S01]  /*0ff0*/  LDC R30, c[0x0][0x610] ;  /* 0x00018400ff1e7b82 */ /* 0x000e220000000800 */
[----:B-1-3--:R-:W-:Y:S05]  /*1000*/  @!P0 BRA `(.L_x_12) ;  /* 0x0000000000288947 */ /* 0x00afea0003800000 */
[----:B------:R-:W1:Y:S02]  /*1010*/  LDC R11, c[0x0][0x64c] ;  /* 0x00019300ff0b7b82 */ /* 0x000e640000000800 */
[----:B-1----:R-:W-:-:S05]  /*1020*/  IADD3 R11, P0, R22, R11, RZ ;  /* 0x0000000b160b7210 */ /* 0x002fca0007f1e0ff */
        /* <DEDUP_REMOVED lines=8> */
.L_x_12:
[----:B----4-:R-:W-:Y:S01]  /*10b0*/  SHF.R.U64 R6, R6, R28, R7 ;  /* 0x0000001c06067219 */ /* 0x010fe20000001207 */
[----:B--2---:R-:W-:Y:S01]  /*10c0*/  VIADD R7, R25, 0xffffffff ;  /* 0xffffffff19077836 */ /* 0x004fe20000000000 */
[----:B------:R-:W-:Y:S01]  /*10d0*/  LOP3.LUT R13, R32, R13, RZ, 0xc0, !PT ;  /* 0x0000000d200d7212 */ /* 0x000fe200078ec0ff */
[----:B------:R-:W-:Y:S02]  /*10e0*/  IMAD.MOV R15, RZ, RZ, -R15 ;  /* 0x000000ffff0f7224 */ /* 0x000fe400078e0a0f */
[----:B------:R-:W-:Y:S01]  /*10f0*/  IMAD.MOV R8, RZ, RZ, -R6 ;  /* 0x000000ffff087224 */ /* 0x000fe200078e0a06 */
[----:B------:R-:W-:Y:S01]  /*1100*/  LOP3.LUT R7, R20, R7, RZ, 0xc0, !PT ;  /* 0x0000000714077212 */ /* 0x000fe200078ec0ff */
[----:B------:R-:W-:Y:S02]  /*1110*/  IMAD R13, R12, R6, R13 ;  /* 0x000000060c0d7224 */ /* 0x000fe400078e020d */
[----:B------:R-:W-:Y:S02]  /*1120*/  @P1 IMAD R2, R19, R15, R14 ;  /* 0x0000000f13021224 */ /* 0x000fe400078e020e */
[----:B0-----:R-:W-:-:S02]  /*1130*/  IMAD R6, R8, R29, R22 ;  /* 0x0000001d08067224 */ /* 0x001fc400078e0216 */
[----:B------:R-:W-:Y:S02]  /*1140*/  IMAD R2, R13, R30, R2 ;  /* 0x0000001e0d027224 */ /* 0x000fe400078e0202 */
[----:B------:R-:W-:Y:S02]  /*1150*/  IMAD R19, R6, R25, R7 ;  /* 0x0000001906137224 */ /* 0x000fe400078e0207 */
[----:B------:R-:W-:-:S03]  /*1160*/  IMAD.MOV.U32 R8, RZ, RZ, 0x1 ;  /* 0x00000001ff087424 */ /* 0x000fc600078e00ff */
[----:B------:R-:W-:Y:S02]  /*1170*/  SEL R22, R19, R2, !P1 ;  /* 0x0000000213167207 */ /* 0x000fe40004800000 */
[----:B------:R-:W-:Y:S01]  /*1180*/  SEL R19, R2, R19, !P1 ;  /* 0x0000001302137207 */ /* 0x000fe20004800000 */
[----:B------:R-:W-:-:S07]  /*1190*/  IMAD.MOV.U32 R2, RZ, RZ, R31 ;  /* 0x000000ffff027224 */ /* 0x000fce00078e001f */
.L_x_10:
[----:B------:R-:W-:Y:S05]  /*11a0*/  @!P2 BRA `(.L_x_13) ;  /* 0x000000300080a947 */ /* 0x000fea0003800000 */
[----:B------:R-:W-:-:S13]  /*11b0*/  ISETP.GT.U32.AND P0, PT, R33, 0x1, PT ;  /* 0x000000012100780c */ /* 0x000fda0003f04070 */
[----:B------:R-:W-:Y:S05]  /*11c0*/  @P0 EXIT ;  /* 0x000000000000094d */ /* 0x000fea0003800000 */
.L_x_14:
[----:B------:R-:W-:-:S08]  /*11d0*/  NOP ;  /* 0x0000000000007918 */ /* 0x000fd00000000000 */
[----:B------:R-:W1:Y:S02]  /*11e0*/  USETMAXREG.TRY_ALLOC.CTAPOOL UP0, 0xe8 ;  /* 0x000000e8000079c8 */ /* 0x000e640008000600 */
[----:B-1----:R-:W-:-:S13]  /*11f0*/  PLOP3.LUT P0, PT, PT, PT, UP0, 0x80, 0x0 ;  /* 0x000000000000781c */ /* 0x002fda0003f0f008 */
[----:B------:R-:W-:Y:S05]  /*1200*/  @!P0 BRA `(.L_x_14) ;  /* 0xfffffffc00f08947 */ /* 0x000fea000383ffff */
[----:B------:R-:W-:-:S13]  /*1210*/  LOP3.LUT P0, RZ, R8, 0xff, RZ, 0xc0, !PT ;  /* 0x000000ff08ff7812 */ /* 0x000fda000780c0ff */
[----:B------:R-:W-:Y:S05]  /*1220*/  @!P0 EXIT ;  /* 0x000000000000894d */ /* 0x000fea0003800000 */
[----:B------:R-:W1:Y:S01]  /*1230*/  S2UR UR4, SR_CgaCtaId ;  /* 0x00000000000479c3 */ /* 0x000e620000008800 */
[----:B------:R-:W-:Y:S01]  /*1240*/  VIADD R6, R5, 0xffffffff ;  /* 0xffffffff05067836 */ /* 0x000fe20000000000 */
[----:B------:R-:W-:Y:S01]  /*1250*/  SHF.R.S32.HI R0, RZ, 0x1f, R3 ;  /* 0x0000001fff007819 */ /* 0x000fe20000011403 */
[----:B------:R-:W-:Y:S01]  /*1260*/  UMOV UR41, 0x400 ;  /* 0x0000040000297882 */ /* 0x000fe20000000000 */
[----:B------:R-:W-:Y:S02]  /*1270*/  UISETP.LT.AND UP0, UPT, UR40, 0x1, UPT ;  /* 0x000000012800788c */ /* 0x000fe4000bf01270 */
[----:B------:R-:W-:Y:S01]  /*1280*/  R2UR UR42, R6 ;  /* 0x00000000062a72ca */ /* 0x000fe200000e0000 */
[----:B------:R-:W-:Y:S01]  /*1290*/  ULDC UR6, c[0x0][0x284] ;  /* 0x0000a10000067ab9 */ /* 0x000fe20000000800 */
[CC--:B------:R-:W-:Y:S01]  /*12a0*/  LEA.HI R4, R0.reuse, R3.reuse, RZ, 0x2 ;  /* 0x0000000300047211 */ /* 0x0c0fe200078f10ff */
[----:B------:R-:W-:Y:S01]  /*12b0*/  USEL UR43, UR40, 0x1, UP0 ;  /* 0x00000001282b7887 */ /* 0x000fe20008000000 */
[----:B------:R-:W-:Y:S01]  /*12c0*/  LEA.HI R0, R0, R3, RZ, 0x5 ;  /* 0x0000000300007211 */ /* 0x000fe200078f28ff */
[----:B------:R-:W-:Y:S01]  /*12d0*/  USHF.L.U32 UR46, UR40, 0x1, URZ ;  /* 0x00000001282e7899 */ /* 0x000fe2000800063f */
[--C-:B------:R-:W-:Y:S01]  /*12e0*/  SHF.R.S32.HI R58, RZ, 0x2, R4.reuse ;  /* 0x00000002ff3a7819 */ /* 0x100fe20000011404 */
[----:B------:R-:W-:Y:S01]  /*12f0*/  UIADD3 UR43, -UR43, UR40, URZ ;  /* 0x000000282b2b7290 */ /* 0x000fe2000fffe13f */
[----:B------:R-:W-:-:S02]  /*1300*/  SHF.R.S32.HI R5, RZ, 0x1f, R4 ;  /* 0x0000001fff057819 */ /* 0x000fc40000011404 */
[----:B------:R-:W-:Y:S02]  /*1310*/  LOP3.LUT R60, R4, 0xfffffffc, RZ, 0xc0, !PT ;  /* 0xfffffffc043c7812 */ /* 0x000fe400078ec0ff */
[----:B------:R-:W-:Y:S01]  /*1320*/  LEA.HI R5, R5, R58, RZ, 0x3 ;  /* 0x0000003a05057211 */ /* 0x000fe200078f18ff */
[----:B------:R-:W-:Y:S01]  /*1330*/  USHF.L.U32 UR42, UR42, 0x3, URZ ;  /* 0x000000032a2a7899 */ /* 0x000fe2000800063f */
[----:B------:R-:W-:Y:S01]  /*1340*/  ISETP.NE.AND P0, PT, R6, RZ, PT ;  /* 0x000000ff0600720c */ /* 0x000fe20003f05270 */
[----:B------:R-:W-:Y:S01]  /*1350*/  IMAD.IADD R60, R3, 0x1, -R60 ;  /* 0x00000001033c7824 */ /* 0x000fe200078e0a3c */
[----:B------:R-:W-:Y:S01]  /*1360*/  LOP3.LUT R5, R5, 0xfffffff8, RZ, 0xc0, !PT ;  /* 0xfffffff805057812 */ /* 0x000fe200078ec0ff */
[----:B-1----:R-:W-:Y:S02]  /*1370*/  ULEA UR41, UR4, UR41, 0x18 ;  /* 0x0000002904297291 */ /* 0x002fe4000f8ec03f */
[----:B------:R-:W-:Y:S01]  /*1380*/  IMAD.U32 R62, RZ, RZ, UR42 ;  /* 0x0000002aff3e7e24 */ /* 0x000fe2000f8e00ff */
[----:B------:R-:W-:Y:S01]  /*1390*/  SEL R67, RZ, 0x1, P0 ;  /* 0x00000001ff437807 */ /* 0x000fe20000000000 */
[----:B------:R-:W-:Y:S01]  /*13a0*/  IMAD.IADD R58, R58, 0x1, -R5 ;  /* 0x000000013a3a7824 */ /* 0x000fe200078e0a05 */
[----:B------:R-:W-:Y:S01]  /*13b0*/  UIADD3 UR47, UR41, 0x70, URZ ;  /* 0x00000070292f7890 */ /* 0x000fe2000fffe03f */
[----:B------:R-:W-:Y:S01]  /*13c0*/  SHF.R.S32.HI R5, RZ, 0x5, R0 ;  /* 0x00000005ff057819 */ /* 0x000fe20000011400 */
[----:B------:R-:W-:Y:S01]  /*13d0*/  UIADD3 UR4, UR41, 0x180, URZ ;  /* 0x0000018029047890 */ /* 0x000fe2000fffe03f */
[C---:B------:R-:W-:Y:S01]  /*13e0*/  LOP3.LUT R64, R62.reuse, 0x8, RZ, 0xc0, !PT ;  /* 0x000000083e407812 */ /* 0x040fe200078ec0ff */
[----:B------:R-:W-:Y:S01]  /*13f0*/  UIADD3 UR5, UR41, 0xc180, URZ ;  /* 0x0000c18029057890 */ /* 0x000fe2000fffe03f */
[--C-:B------:R-:W-:Y:S01]  /*1400*/  SHF.R.S32.HI R59, RZ, 0x1f, R58.reuse ;  /* 0x0000001fff3b7819 */ /* 0x100fe2000001143a */
[----:B------:R-:W-:Y:S01]  /*1410*/  USHF.R.U32.HI UR4, URZ, 0x4, UR4 ;  /* 0x000000043f047899 */ /* 0x000fe20008011604 */
[C-C-:B------:R-:W-:Y:S01]  /*1420*/  IMAD R65, R5.reuse, -0x10, -R58.reuse ;  /* 0xfffffff005417824 */ /* 0x140fe200078e0a3a */
[----:B------:R-:W-:Y:S01]  /*1430*/  USHF.R.U32.HI UR5, URZ, 0x4, UR5 ;  /* 0x000000043f057899 */ /* 0x000fe20008011605 */
[----:B------:R-:W-:Y:S01]  /*1440*/  IMAD.U32 R61, RZ, RZ, UR47 ;  /* 0x0000002fff3d7e24 */ /* 0x000fe2000f8e00ff */
[----:B------:R-:W-:Y:S01]  /*1450*/  ULOP3.LUT UR4, UR4, 0x3fff, URZ, 0xc0, !UPT ;  /* 0x00003fff04047892 */ /* 0x000fe2000f8ec03f */
[----:B------:R-:W-:Y:S01]  /*1460*/  IMAD.WIDE R58, R5, 0x10, R58 ;  /* 0x00000010053a7825 */ /* 0x000fe200078e023a */
[----:B------:R-:W-:Y:S01]  /*1470*/  ULOP3.LUT UR5, UR5, 0x3fff, URZ, 0xc0, !UPT ;  /* 0x00003fff05057892 */ /* 0x000fe2000f8ec03f */
[----:B------:R-:W-:Y:S01]  /*1480*/  LOP3.LUT R62, R62, 0x8, RZ, 0xc, !PT ;  /* 0x000000083e3e7812 */ /* 0x000fe200078e0cff */
[----:B------:R-:W-:Y:S01]  /*1490*/  ULOP3.LUT UR44, UR4, 0x10000, URZ, 0xfc, !UPT ;  /* 0x00010000042c7892 */ /* 0x000fe2000f8efc3f */
[----:B------:R-:W-:Y:S01]  /*14a0*/  VIADD R63, R61, UR42 ;  /* 0x0000002a3d3f7c36 */ /* 0x000fe20008000000 */
[----:B------:R-:W-:Y:S01]  /*14b0*/  LOP3.LUT R64, R64, 0x18, RZ, 0x3c, !PT ;  /* 0x0000001840407812 */ /* 0x000fe200078e3cff */
[----:B------:R-:W-:Y:S01]  /*14c0*/  VIADD R65, R65, UR6 ;  /* 0x0000000641417c36 */ /* 0x000fe20008000000 */
[----:B------:R-:W-:-:S12]  /*14d0*/  ULOP3.LUT UR45, UR5, 0x10000, URZ, 0xfc, !UPT ;  /* 0x00010000052d7892 */ /* 0x000fd8000f8efc3f */
.L_x_102:
[----:B------:R-:W-:Y:S01]  /*14e0*/  SHF.L.U32 R0, R67, 0x1f, RZ ;  /* 0x0000001f43007819 */ /* 0x000fe200000006ff */
[----:B------:R-:W-:Y:S02]  /*14f0*/  ULDC UR4, c[0x0][0x28c] ;  /* 0x0000a30000047ab9 */ /* 0x000fe40000000800 */
[----:B------:R-:W-:Y:S01]  /*1500*/  ISETP.LT.AND P1, PT, RZ, UR4, PT ;  /* 0x00000004ff007c0c */ /* 0x000fe2000bf21270 */
[----:B-1----:R-:W1:Y:S02]  /*1510*/  SYNCS.PHASECHK.TRANS64.TRYWAIT P0, [R61+UR42], R0 ;  /* 0x000000003d0075a7 */ /* 0x002e64000800016a */
[----:B-1-34-:R-:W-:Y:S10]  /*1520*/  @!P0 BRA `(.L_x_15) ;  /* 0x0000003c00d88947 */ /* 0x01aff40003800000 */
.L_x_126:
[----:B------:R-:W-:Y:S05]  /*1530*/  @P1 BRA `(.L_x_16) ;  /* 0x0000000000401947 */ /* 0x000fea0003800000 */
[----:B-1----:R-:W-:Y:S01]  /*1540*/  MOV R0, 0x0 ;  /* 0x0000000000007802 */ /* 0x002fe20000000f00 */
[----:B------:R-:W-:Y:S01]  /*1550*/  ULDC.64 UR4, c[0x4][0x68] ;  /* 0x01001a0000047ab9 */ /* 0x000fe20000000a00 */
[----:B------:R-:W-:Y:S01]  /*1560*/  ULDC.64 UR6, c[0x4][0x8] ;  /* 0x0100020000067ab9 */ /* 0x000fe20000000a00 */
[----:B------:R-:W-:Y:S01]  /*1570*/  IMAD.U32 R4, RZ, RZ, UR4 ;  /* 0x00000004ff047e24 */ /* 0x000fe2000f8e00ff */
[----:B------:R1:W2:Y:S01]  /*1580*/  LDC.64 R14, c[0x4][R0] ;  /* 0x01000000000e7b82 */ /* 0x0002a20000000a00 */
[----:B------:R-:W-:Y:S01]  /*1590*/  IMAD.U32 R5, RZ, RZ, UR5 ;  /* 0x00000005ff057e24 */ /* 0x000fe2000f8e00ff */
[----:B------:R-:W-:Y:S01]  /*15a0*/  ULDC.64 UR4, c[0x4][0x70] ;  /* 0x01001c0000047ab9 */ /* 0x000fe20000000a00 */
[----:B------:R-:W-:Y:S02]  /*15b0*/  IMAD.U32 R10, RZ, RZ, UR6 ;  /* 0x00000006ff0a7e24 */ /* 0x000fe4000f8e00ff */
[----:B------:R-:W-:Y:S02]  /*15c0*/  IMAD.U32 R6, RZ, RZ, UR4 ;  /* 0x00000004ff067e24 */ /* 0x000fe4000f8e00ff */
[----:B------:R-:W-:-:S02]  /*15d0*/  IMAD.U32 R7, RZ, RZ, UR5 ;  /* 0x00000005ff077e24 */ /* 0x000fc4000f8e00ff */
[----:B------:R-:W-:Y:S02]  /*15e0*/  IMAD.U32 R11, RZ, RZ, UR7 ;  /* 0x00000007ff0b7e24 */ /* 0x000fe4000f8e00ff */
[----:B------:R-:W-:Y:S02]  /*15f0*/  IMAD.MOV.U32 R8, RZ, RZ, 0x1e1 ;  /* 0x000001e1ff087424 */ /* 0x000fe400078e00ff */
[----:B0-----:R-:W-:Y:S02]  /*1600*/  IMAD.MOV.U32 R12, RZ, RZ, 0x1 ;  /* 0x00000001ff0c7424 */ /* 0x001fe400078e00ff */
[----:B-1----:R-:W-:-:S07]  /*1610*/  IMAD.MOV.U32 R13, RZ, RZ, RZ ;  /* 0x000000ffff0d7224 */ /* 0x002fce00078e00ff */
[----:B------:R-:W-:-:S07]  /*1620*/  LEPC R20, `(.L_x_16) ;  /* 0x000000001014794e */ /* 0x000fce0000000000 */
[----:B--2--5:R-:W-:Y:S05]  /*1630*/  CALL.ABS.NOINC R14 ;  /* 0x000000000e007343 */ /* 0x024fea0003c00000 */
.L_x_16:
[----:B-1----:R-:W-:-:S04]  /*1640*/  LOP3.LUT R0, R16, 0x1, RZ, 0xfc, !PT ;  /* 0x0000000110007812 */ /* 0x002fc800078efcff */
[----:B------:R-:W-:-:S13]  /*1650*/  ISETP.NE.AND P0, PT, R0, 0x3, PT ;  /* 0x000000030000780c */ /* 0x000fda0003f05270 */
[----:B------:R-:W-:Y:S05]  /*1660*/  @!P0 BRA `(.L_x_17) ;  /* 0x0000000000048947 */ /* 0x000fea0003800000 */
[----:B------:R-:W-:Y:S01]  /*1670*/  BPT.TRAP 0x1 ;  /* 0x000000040000795c */ /* 0x000fe20000300000 */
.L_x_17:
[----:B------:R-:W-:Y:S02]  /*1680*/  IMAD.U32 R3, RZ, RZ, UR38 ;  /* 0x00000026ff037e24 */ /* 0x000fe4000f8e00ff */
[----:B------:R-:W-:-:S03]  /*1690*/  IMAD.U32 R0, RZ, RZ, UR39 ;  /* 0x00000027ff007e24 */ /* 0x000fc6000f8e00ff */
[----:B------:R-:W-:Y:S02]  /*16a0*/  LEA R3, R3, UR41, 0x3 ;  /* 0x0000002903037c11 */ /* 0x000fe4000f8e18ff */
[----:B------:R-:W-:-:S04]  /*16b0*/  SHF.L.U32 R0, R0, 0x1f, RZ ;  /* 0x0000001f00007819 */ /* 0x000fc800000006ff */
[----:B------:R1:W2:Y:S01]  /*16c0*/  SYNCS.PHASECHK.TRANS64.TRYWAIT P1, [R3+URZ], R0 ;  /* 0x00000000030075a7 */ /* 0x0002a2000802017f */
[----:B------:R-:W-:Y:S05]  /*16d0*/  @!P0 BRA `(.L_x_18) ;  /* 0x0000000000048947 */ /* 0x000fea0003800000 */
[----:B------:R-:W-:Y:S01]  /*16e0*/  BPT.TRAP 0x1 ;  /* 0x000000040000795c */ /* 0x000fe20000300000 */
.L_x_18:
[----:B--2---:R-:W-:Y:S05]  /*16f0*/  @P1 BRA `(.L_x_19) ;  /* 0x0000000000081947 */ /* 0x004fea0003800000 */
[----:B------:R-:W2:Y:S02]  /*1700*/  SYNCS.PHASECHK.TRANS64.TRYWAIT P1, [R3+URZ], R0 ;  /* 0x00000000030075a7 */ /* 0x000ea4000802017f */
[----:B--2---:R-:W-:Y:S05]  /*1710*/  @!P1 BRA `(.L_x_20) ;  /* 0x0000003c00709947 */ /* 0x004fea0003800000 */
.L_x_19:
[----:B------:R-:W-:Y:S05]  /*1720*/  WARPSYNC.ALL ;  /* 0x0000000000007948 */ /* 0x000fea0003800000 */
[----:B------:R-:W-:Y:S01]  /*1730*/  ULEA UR8, UR38, UR44, 0x9 ;  /* 0x0000002c26087291 */ /* 0x000fe2000f8e483f */
[----:B------:R-:W-:Y:S01]  /*1740*/  WARPGROUP.ARRIVE ;  /* 0x00000000000079c5 */ /* 0x000fe20000000000 */
[----:B------:R-:W-:Y:S01]  /*1750*/  ULEA UR9, UR38, UR45, 0x9 ;  /* 0x0000002d26097291 */ /* 0x000fe2000f8e483f */
[----:B-12---:R-:W-:Y:S01]  /*1760*/  IMAD.U32 R0, RZ, RZ, UR43 ;  /* 0x0000002bff007e24 */ /* 0x006fe2000f8e00ff */
[----:B------:R-:W-:Y:S01]  /*1770*/  UMOV UR5, 0x40000040 ;  /* 0x4000004000057882 */ /* 0x000fe20000000000 */
[----:B------:R-:W-:-:S02]  /*1780*/  UMOV UR7, 0x40000040 ;  /* 0x4000004000077882 */ /* 0x000fc40000000000 */
[----:B------:R-:W-:Y:S01]  /*1790*/  UMOV UR4, UR8 ;  /* 0x0000000800047c82 */ /* 0x000fe20008000000 */
[----:B------:R-:W-:Y:S01]  /*17a0*/  ISETP.GE.AND P1, PT, R0, 0x1, PT ;  /* 0x000000010000780c */ /* 0x000fe20003f26270 */
[----:B------:R-:W-:Y:S02]  /*17b0*/  UMOV UR6, UR9 ;  /* 0x0000000900067c82 */ /* 0x000fe40008000000 */
[----:B------:R-:W-:Y:S01]  /*17c0*/  IGMMA.64x64x32.S8.S8 R24, gdesc[UR4], RZ, !UPT, gsb0 ;  /* 0x01e00000041879f1 */ /* 0x000fe2000c0410ff */
[----:B------:R-:W-:Y:S02]  /*17d0*/  UIADD3 UR4, UR8, 0x2, URZ ;  /* 0x0000000208047890 */ /* 0x000fe4000fffe03f */
[----:B------:R-:W-:Y:S01]  /*17e0*/  UIADD3 UR6, UR9, 0x2, URZ ;  /* 0x0000000209067890 */ /* 0x000fe2000fffe03f */
[----:B------:R-:W-:Y:S01]  /*17f0*/  UMOV UR5, 0x40000040 ;  /* 0x4000004000057882 */ /* 0x000fe20000000000 */
[----:B------:R-:W-:Y:S01]  /*1800*/  UMOV UR7, 0x40000040 ;  /* 0x4000004000077882 */ /* 0x000fe20000000000 */
[----:B------:R-:W-:-:S02]  /*1810*/  WARPGROUP.DEPBAR.LE gsb0, 0x0 ;  /* 0x00008000000079c5 */ /* 0x000fc40000010000 */
[----:B------:R-:W-:-:S06]  /*1820*/  WARPGROUP.ARRIVE ;  /* 0x00000000000079c5 */ /* 0x000fcc0000000000 */
[----:B------:R-:W-:Y:S01]  /*1830*/  IGMMA.64x64x32.S8.S8 R24, gdesc[UR4], R24, gsb0 ;  /* 0x01e00000041879f1 */ /* 0x000fe20008041018 */
[----:B------:R-:W-:Y:S02]  /*1840*/  UIADD3 UR4, UR8, 0x4, URZ ;  /* 0x0000000408047890 */ /* 0x000fe4000fffe03f */
[----:B------:R-:W-:Y:S01]  /*1850*/  UIADD3 UR6, UR9, 0x4, URZ ;  /* 0x0000000409067890 */ /* 0x000fe2000fffe03f */
[----:B------:R-:W-:Y:S01]  /*1860*/  UMOV UR5, 0x40000040 ;  /* 0x4000004000057882 */ /* 0x000fe20000000000 */
[----:B------:R-:W-:Y:S01]  /*1870*/  UMOV UR7, 0x40000040 ;  /* 0x4000004000077882 */ /* 0x000fe20000000000 */
[----:B------:R-:W-:Y:S02]  /*1880*/  WARPGROUP.DEPBAR.LE gsb0, 0x0 ;  /* 0x00008000000079c5 */ /* 0x000fe40000010000 */
        /* <DEDUP_REMOVED lines=8> */
[----:B------:R-:W-:Y:S03]  /*1910*/  IGMMA.64x64x32.S8.S8 R24, gdesc[UR4], R24, gsb0 ;  /* 0x01e00000041879f1 */ /* 0x000fe60008041018 */
[----:B------:R-:W-:Y:S02]  /*1920*/  WARPGROUP.DEPBAR.LE gsb0, 0x0 ;  /* 0x00008000000079c5 */ /* 0x000fe40000010000 */
[----:B------:R-:W-:Y:S05]  /*1930*/  @!P1 BRA `(.L_x_21) ;  /* 0x0000000400109947 */ /* 0x000fea0003800000 */
[----:B------:R-:W-:Y:S01]  /*1940*/  UIADD3 UR4, UR38, 0x1, URZ ;  /* 0x0000000126047890 */ /* 0x000fe2000fffe03f */
[----:B------:R-:W-:Y:S01]  /*1950*/  IMAD.U32 R0, RZ, RZ, UR43 ;  /* 0x0000002bff007e24 */ /* 0x000fe2000f8e00ff */
[----:B------:R-:W-:Y:S02]  /*1960*/  UMOV UR9, UR38 ;  /* 0x0000002600097c82 */ /* 0x000fe40008000000 */
[----:B------:R-:W-:-:S04]  /*1970*/  UISETP.NE.AND UP0, UPT, UR4, 0x6, UPT ;  /* 0x000000060400788c */ /* 0x000fc8000bf05270 */
[----:B------:R-:W-:Y:S02]  /*1980*/  USEL UR5, URZ, 0x1, UP0 ;  /* 0x000000013f057887 */ /* 0x000fe40008000000 */
[----:B------:R-:W-:Y:S02]  /*1990*/  USEL UR8, UR4, URZ, UP0 ;  /* 0x0000003f04087287 */ /* 0x000fe40008000000 */
[----:B------:R-:W-:-:S06]  /*19a0*/  ULOP3.LUT UR5, UR39, UR5, URZ, 0x3c, !UPT ;  /* 0x0000000527057292 */ /* 0x000fcc000f8e3c3f */
[----:B------:R-:W-:-:S07]  /*19b0*/  IMAD.U32 R5, RZ, RZ, UR5 ;  /* 0x00000005ff057e24 */ /* 0x000fce000f8e00ff */
.L_x_28:
[----:B-12---:R-:W-:Y:S05]  /*19c0*/  @!P0 BRA `(.L_x_22) ;  /* 0x0000000000048947 */ /* 0x006fea0003800000 */
[----:B------:R-:W-:Y:S01]  /*19d0*/  BPT.TRAP 0x1 ;  /* 0x000000040000795c */ /* 0x000fe20000300000 */
.L_x_22:
[----:B------:R-:W-:Y:S01]  /*19e0*/  ULEA UR4, UR8, UR41, 0x3 ;  /* 0x0000002908047291 */ /* 0x000fe2000f8e183f */
[----:B------:R-:W-:-:S08]  /*19f0*/  SHF.L.U32 R3, R5, 0x1f, RZ ;  /* 0x0000001f05037819 */ /* 0x000fd000000006ff */
[----:B------:R1:W2:Y:S01]  /*1a00*/  SYNCS.PHASECHK.TRANS64.TRYWAIT P1, [UR4], R3 ;  /* 0x00000003ff0075a7 */ /* 0x0002a20008020144 */
[----:B------:R-:W-:Y:S05]  /*1a10*/  @!P0 BRA `(.L_x_23) ;  /* 0x0000000000048947 */ /* 0x000fea0003800000 */
[----:B------:R-:W-:Y:S01]  /*1a20*/  BPT.TRAP 0x1 ;  /* 0x000000040000795c */ /* 0x000fe20000300000 */
.L_x_23:
[----:B--2---:R-:W-:Y:S05]  /*1a30*/  @P1 BRA `(.L_x_24) ;  /* 0x0000000000081947 */ /* 0x004fea0003800000 */
[----:B------:R-:W2:Y:S02]  /*1a40*/  SYNCS.PHASECHK.TRANS64.TRYWAIT P1, [UR4], R3 ;  /* 0x00000003ff0075a7 */ /* 0x000ea40008020144 */
[----:B--2---:R-:W-:Y:S05]  /*1a50*/  @!P1 BRA `(.L_x_25) ;  /* 0x0000003800b49947 */ /* 0x004fea0003800000 */
.L_x_24:
[----:B------:R-:W-:Y:S01]  /*1a60*/  ULEA UR10, UR8, UR44, 0x9 ;  /* 0x0000002c080a7291 */ /* 0x000fe2000f8e483f */
[----:B------:R-:W-:Y:S01]  /*1a70*/  WARPGROUP.ARRIVE ;  /* 0x00000000000079c5 */ /* 0x000fe20000000000 */
[----:B------:R-:W-:Y:S01]  /*1a80*/  ULEA UR11, UR8, UR45, 0x9 ;  /* 0x0000002d080b7291 */ /* 0x000fe2000f8e483f */
[----:B------:R-:W-:Y:S01]  /*1a90*/  UMOV UR5, 0x40000040 ;  /* 0x4000004000057882 */ /* 0x000fe20000000000 */
[----:B------:R-:W-:-:S03]  /*1aa0*/  UMOV UR7, 0x40000040 ;  /* 0x4000004000077882 */ /* 0x000fc60000000000 */
[----:B------:R-:W-:Y:S02]  /*1ab0*/  UMOV UR4, UR10 ;  /* 0x0000000a00047c82 */ /* 0x000fe40008000000 */
[----:B------:R-:W-:Y:S02]  /*1ac0*/  UMOV UR6, UR11 ;  /* 0x0000000b00067c82 */ /* 0x000fe40008000000 */
[----:B------:R-:W-:Y:S01]  /*1ad0*/  IGMMA.64x64x32.S8.S8 R24, gdesc[UR4], R24, gsb0 ;  /* 0x01e00000041879f1 */ /* 0x000fe20008041018 */
        /* <DEDUP_REMOVED lines=23> */
[----:B------:R-:W-:Y:S01]  /*1c50*/  BPT.TRAP 0x1 ;  /* 0x000000040000795c */ /* 0x000fe20000300000 */
.L_x_26:
[----:B------:R-:W-:Y:S01]  /*1c60*/  ULEA UR4, UR9, UR41, 0x3 ;  /* 0x0000002909047291 */ /* 0x000fe2000f8e183f */
[----:B------:R-:W-:-:S03]  /*1c70*/  ISETP.GT.U32.AND P1, PT, R16, 0x1, PT ;  /* 0x000000011000780c */ /* 0x000fc60003f24070 */
[----:B------:R-:W-:-:S04]  /*1c80*/  UIADD3 UR4, UR4, 0x30, URZ ;  /* 0x0000003004047890 */ /* 0x000fc8000fffe03f */
[----:B------:R-:W-:-:S09]  /*1c90*/  UPRMT UR4, URZ, 0x654, UR4 ;  /* 0x000006543f047896 */ /* 0x000fd20008000004 */
[----:B------:R-:W-:Y:S01]  /*1ca0*/  SYNCS.ARRIVE.TRANS64.RED.A1T0 RZ, [UR4], RZ ;  /* 0x000000ffffff79a7 */ /* 0x000fe20008100404 */
[----:B------:R-:W-:Y:S05]  /*1cb0*/  @P1 BRA `(.L_x_27) ;  /* 0x0000000000041947 */ /* 0x000fea0003800000 */
[----:B------:R-:W-:Y:S01]  /*1cc0*/  BPT.TRAP 0x1 ;  /* 0x000000040000795c */ /* 0x000fe20000300000 */
.L_x_27:
[----:B------:R-:W-:Y:S01]  /*1cd0*/  UIADD3 UR8, UR8, 0x1, URZ ;  /* 0x0000000108087890 */ /* 0x000fe2000fffe03f */
[C---:B------:R-:W-:Y:S01]  /*1ce0*/  ISETP.GT.AND P1, PT, R0.reuse, 0x1, PT ;  /* 0x000000010000780c */ /* 0x040fe20003f24270 */
[----:B------:R-:W-:Y:S01]  /*1cf0*/  UIADD3 UR9, UR9, 0x1, URZ ;  /* 0x0000000109097890 */ /* 0x000fe2000fffe03f */
[----:B------:R-:W-:Y:S01]  /*1d00*/  VIADD R0, R0, 0xffffffff ;  /* 0xffffffff00007836 */ /* 0x000fe20000000000 */
[----:B------:R-:W-:Y:S02]  /*1d10*/  UISETP.NE.AND UP0, UPT, UR8, 0x6, UPT ;  /* 0x000000060800788c */ /* 0x000fe4000bf05270 */
[----:B------:R-:W-:Y:S02]  /*1d20*/  UISETP.NE.AND UP1, UPT, UR9, 0x6, UPT ;  /* 0x000000060900788c */ /* 0x000fe4000bf25270 */
[----:B------:R-:W-:Y:S02]  /*1d30*/  USEL UR4, URZ, 0x1, UP0 ;  /* 0x000000013f047887 */ /* 0x000fe40008000000 */
[----:B------:R-:W-:-:S02]  /*1d40*/  USEL UR8, UR8, URZ, UP0 ;  /* 0x0000003f08087287 */ /* 0x000fc40008000000 */
[----:B------:R-:W-:Y:S02]  /*1d50*/  USEL UR9, UR9, URZ, UP1 ;  /* 0x0000003f09097287 */ /* 0x000fe40008800000 */
[----:B------:R-:W-:Y:S01]  /*1d60*/  LOP3.LUT R5, R5, UR4, RZ, 0x3c, !PT ;  /* 0x0000000405057c12 */ /* 0x000fe2000f8e3cff */
[----:B------:R-:W-:Y:S09]  /*1d70*/  @P1 BRA `(.L_x_28) ;  /* 0xfffffffc00101947 */ /* 0x000ff2000383ffff */
.L_x_21:
[----:B------:R-:W3:Y:S01]  /*1d80*/  LDC R0, c[0x0][0x28c] ;  /* 0x0000a300ff007b82 */ /* 0x000ee20000000800 */
[----:B------:R4:W-:Y:S01]  /*1d90*/  SYNCS.ARRIVE.TRANS64.A1T0 RZ, [R62+UR47], RZ ;  /* 0x000000ff3eff79a7 */ /* 0x0009e2000810002f */
[----:B---3--:R-:W-:-:S13]  /*1da0*/  ISETP.GE.AND P1, PT, R0, 0x1, PT ;  /* 0x000000010000780c */ /* 0x008fda0003f26270 */
[----:B----4-:R-:W-:Y:S05]  /*1db0*/  @!P1 BRA `(.L_x_29) ;  /* 0x0000000000349947 */ /* 0x010fea0003800000 */
[----:B------:R-:W-:Y:S05]  /*1dc0*/  @!P0 BRA `(.L_x_30) ;  /* 0x0000000000048947 */ /* 0x000fea0003800000 */
[----:B------:R-:W-:Y:S01]  /*1dd0*/  BPT.TRAP 0x1 ;  /* 0x000000040000795c */ /* 0x000fe20000300000 */
.L_x_30:
[----:B------:R-:W-:Y:S01]  /*1de0*/  UIADD3 UR6, UR43, UR38, URZ ;  /* 0x000000262b067290 */ /* 0x000fe2000fffe03f */
[----:B------:R-:W-:-:S03]  /*1df0*/  ISETP.GT.U32.AND P0, PT, R16, 0x1, PT ;  /* 0x000000011000780c */ /* 0x000fc60003f04070 */
[----:B------:R-:W-:-:S04]  /*1e00*/  UIMAD.WIDE.U32 UR4, UR6, -0x55555555, URZ ;  /* 0xaaaaaaab060478a5 */ /* 0x000fc8000f8e003f */
[----:B------:R-:W-:-:S04]  /*1e10*/  USHF.R.U32.HI UR4, URZ, 0x2, UR5 ;  /* 0x000000023f047899 */ /* 0x000fc80008011605 */
[----:B------:R-:W-:-:S04]  /*1e20*/  UIMAD UR6, UR4, -0x6, UR6 ;  /* 0xfffffffa040678a4 */ /* 0x000fc8000f8e0206 */
[----:B------:R-:W-:-:S04]  /*1e30*/  ULEA UR6, UR6, UR41, 0x3 ;  /* 0x0000002906067291 */ /* 0x000fc8000f8e183f */
[----:B------:R-:W-:-:S04]  /*1e40*/  UIADD3 UR6, UR6, 0x30, URZ ;  /* 0x0000003006067890 */ /* 0x000fc8000fffe03f */
[----:B------:R-:W-:-:S09]  /*1e50*/  UPRMT UR6, URZ, 0x654, UR6 ;  /* 0x000006543f067896 */ /* 0x000fd20008000006 */
[----:B------:R-:W-:Y:S01]  /*1e60*/  SYNCS.ARRIVE.TRANS64.RED.A1T0 RZ, [UR6], RZ ;  /* 0x000000ffffff79a7 */ /* 0x000fe20008100406 */
[----:B------:R-:W-:Y:S05]  /*1e70*/  @P0 BRA `(.L_x_29) ;  /* 0x0000000000040947 */ /* 0x000fea0003800000 */
[----:B------:R-:W-:Y:S01]  /*1e80*/  BPT.TRAP 0x1 ;  /* 0x000000040000795c */ /* 0x000fe20000300000 */
.L_x_29:
[----:B------:R-:W-:Y:S01]  /*1e90*/  SHF.L.U32 R0, R67, 0x1f, RZ ;  /* 0x0000001f43007819 */ /* 0x000fe200000006ff */
[----:B------:R-:W-:Y:S01]  /*1ea0*/  UIADD3 UR38, UR46, UR38, URZ ;  /* 0x000000262e267290 */ /* 0x000fe2000fffe03f */
[----:B------:R-:W3:Y:S01]  /*1eb0*/  LDC R15, c[0x0][0x288] ;  /* 0x0000a200ff0f7b82 */ /* 0x000ee20000000800 */
[----:B------:R-:W-:Y:S01]  /*1ec0*/  UISETP.GE.U32.AND UP1, UPT, UR46, 0x6, UPT ;  /* 0x000000062e00788c */ /* 0x000fe2000bf26070 */
[----:B------:R-:W-:Y:S01]  /*1ed0*/  IMAD.SHL.U32 R8, R60, 0x2, RZ ;  /* 0x000000023c087824 */ /* 0x000fe200078e00ff */
[----:B------:R-:W-:Y:S02]  /*1ee0*/  UISETP.GT.U32.AND UP0, UPT, UR38, 0x5, UPT ;  /* 0x000000052600788c */ /* 0x000fe4000bf04070 */
[----:B------:R-:W-:Y:S02]  /*1ef0*/  UIMAD.WIDE.U32 UR4, UR38, -0x55555555, URZ ;  /* 0xaaaaaaab260478a5 */ /* 0x000fe4000f8e003f */
[----:B------:R-:W-:Y:S01]  /*1f00*/  UISETP.LT.U32.AND UP0, UPT, UR46, 0x6, UP0 ;  /* 0x000000062e00788c */ /* 0x000fe20008701070 */
[----:B------:R-:W4:Y:S01]  /*1f10*/  SYNCS.PHASECHK.TRANS64.TRYWAIT P0, [R61+UR42+0x10], R0 ;  /* 0x000010003d0075a7 */ /* 0x000f22000800016a */
[----:B------:R-:W-:Y:S01]  /*1f20*/  USHF.R.U32.HI UR4, URZ, 0x2, UR5 ;  /* 0x000000023f047899 */ /* 0x000fe20008011605 */
[----:B------:R-:W-:Y:S01]  /*1f30*/  SHF.R.S32.HI R9, RZ, 0x1f, R8 ;  /* 0x0000001fff097819 */ /* 0x000fe20000011408 */
[----:B------:R-:W-:-:S02]  /*1f40*/  USEL UR6, URZ, 0x1, !UP0 ;  /* 0x000000013f067887 */ /* 0x000fc4000c000000 */
[----:B------:R-:W-:Y:S02]  /*1f50*/  UIMAD UR38, UR4, -0x6, UR38 ;  /* 0xfffffffa042678a4 */ /* 0x000fe4000f8e0226 */
[----:B------:R-:W-:-:S04]  /*1f60*/  ULOP3.LUT UR39, UR39, UR6, URZ, 0x3c, !UPT ;  /* 0x0000000627277292 */ /* 0x000fc8000f8e3c3f */
[----:B------:R-:W-:Y:S01]  /*1f70*/  @UP1 ULOP3.LUT UR39, UR39, 0x1, UR4, 0x78, !UPT ;  /* 0x0000000127271892 */ /* 0x000fe2000f8e7804 */
[----:B---34-:R-:W-:Y:S11]  /*1f80*/  @!P0 BRA `(.L_x_31) ;  /* 0x0000003400808947 */ /* 0x018ff60003800000 */
.L_x_127:
[----:B---3--:R-:W-:Y:S01]  /*1f90*/  IMAD.SHL.U32 R0, R19, 0x40, RZ ;  /* 0x0000004013007824 */ /* 0x008fe200078e00ff */
[----:B------:R-:W-:Y:S01]  /*1fa0*/  ULDC UR6, c[0x0][0x284] ;  /* 0x0000a10000067ab9 */ /* 0x000fe20000000800 */
[----:B------:R-:W-:Y:S01]  /*1fb0*/  IMAD.SHL.U32 R22, R22, 0x40, RZ ;  /* 0x0000004016167824 */ /* 0x000fe200078e00ff */
[----:B------:R-:W-:Y:S01]  /*1fc0*/  SHF.R.S32.HI R69, RZ, 0x1f, R2 ;  /* 0x0000001fff457819 */ /* 0x000fe20000011402 */
[----:B------:R-:W-:Y:S01]  /*1fd0*/  ULDC.64 UR4, c[0x0][0x5d0] ;  /* 0x0001740000047ab9 */ /* 0x000fe20000000a00 */
[----:B------:R-:W-:Y:S01]  /*1fe0*/  ISETP.GE.AND P0, PT, R0, UR6, PT ;  /* 0x0000000600007c0c */ /* 0x000fe2000bf06270 */
[----:B--2---:R-:W-:Y:S01]  /*1ff0*/  IMAD.WIDE.U32 R4, R2, UR4, R8 ;  /* 0x0000000402047c25 */ /* 0x004fe2000f8e0008 */
[----:B------:R-:W-:Y:S02]  /*2000*/  SHF.R.S32.HI R68, RZ, 0x1f, R22 ;  /* 0x0000001fff447819 */ /* 0x000fe40000011416 */
[C---:B------:R-:W-:Y:S01]  /*2010*/  ISETP.GE.OR P0, PT, R22.reuse, R15, P0 ;  /* 0x0000000f1600720c */ /* 0x040fe20000706670 */
[----:B-1----:R-:W-:Y:S01]  /*2020*/  IMAD R3, R69, UR4, RZ ;  /* 0x0000000445037c24 */ /* 0x002fe2000f8e02ff */
[----:B------:R-:W-:-:S03]  /*2030*/  IADD3 R4, P1, R22, R4, RZ ;  /* 0x0000000416047210 */ /* 0x000fc60007f3e0ff */
[----:B------:R-:W-:-:S05]  /*2040*/  IMAD R3, R2, UR5, R3 ;  /* 0x0000000502037c24 */ /* 0x000fca000f8e0203 */
[----:B------:R-:W-:-:S03]  /*2050*/  IADD3.X R5, R68, R5, R3, P1, !PT ;  /* 0x0000000544057210 */ /* 0x000fc60000ffe403 */
[----:B------:R-:W-:Y:S05]  /*2060*/  @P0 BRA `(.L_x_32) ;  /* 0x0000001c00200947 */ /* 0x000fea0003800000 */
[----:B------:R-:W1:Y:S01]  /*2070*/  LDC.64 R10, c[0x0][0x5c8] ;  /* 0x00017200ff0a7b82 */ /* 0x000e620000000a00 */
[----:B0-----:R-:W-:Y:S01]  /*2080*/  IMAD.WIDE R12, R19, 0x40, R58 ;  /* 0x00000040130c7825 */ /* 0x001fe200078e023a */
[----:B------:R-:W-:Y:S01]  /*2090*/  ULDC.64 UR4, c[0x0][0x5c0] ;  /* 0x0001700000047ab9 */ /* 0x000fe20000000a00 */
[----:B------:R-:W-:Y:S02]  /*20a0*/  BSSY B0, `(.L_x_32) ;  /* 0x00001c4000007945 */ /* 0x000fe40003800000 */
[----:B------:R-:W-:Y:S02]  /*20b0*/  IMAD.IADD R70, R65, 0x1, -R0 ;  /* 0x0000000141467824 */ /* 0x000fe400078e0a00 */
[-C--:B-1----:R-:W-:Y:S02]  /*20c0*/  IMAD R3, R13, R10.reuse, RZ ;  /* 0x0000000a0d037224 */ /* 0x082fe400078e02ff */
[----:B------:R-:W-:-:S04]  /*20d0*/  IMAD.WIDE.U32 R4, R12, R10, R4 ;  /* 0x0000000a0c047225 */ /* 0x000fc800078e0004 */
[----:B------:R-:W-:Y:S01]  /*20e0*/  IMAD R3, R12, R11, R3 ;  /* 0x0000000b0c037224 */ /* 0x000fe200078e0203 */
[----:B------:R-:W-:-:S03]  /*20f0*/  IADD3 R6, P0, R4, UR4, RZ ;  /* 0x0000000404067c10 */ /* 0x000fc6000ff1e0ff */
[----:B------:R-:W-:Y:S01]  /*2100*/  IMAD.IADD R3, R5, 0x1, R3 ;  /* 0x0000000105037824 */ /* 0x000fe200078e0203 */
[----:B------:R-:W-:-:S04]  /*2110*/  LEA R4, P1, R10, R6, 0x3 ;  /* 0x000000060a047211 */ /* 0x000fc800078218ff */
[----:B------:R-:W-:Y:S01]  /*2120*/  IADD3.X R7, R3, UR5, RZ, P0, !PT ;  /* 0x0000000503077c10 */ /* 0x000fe200087fe4ff */
[----:B------:R-:W-:Y:S01]  /*2130*/  IMAD R3, R60, -0x2, R15 ;  /* 0xfffffffe3c037824 */ /* 0x000fe200078e020f */
[----:B-----5:R-:W-:Y:S02]  /*2140*/  ISETP.NE.AND P0, PT, R57, RZ, PT ;  /* 0x000000ff3900720c */ /* 0x020fe40003f05270 */
[----:B------:R-:W-:Y:S01]  /*2150*/  LEA.HI.X R5, R10, R7, R11, 0x3, P1 ;  /* 0x000000070a057211 */ /* 0x000fe200008f1c0b */
[----:B------:R-:W-:-:S10]  /*2160*/  IMAD.IADD R71, R3, 0x1, -R22 ;  /* 0x0000000103477824 */ /* 0x000fd400078e0a16 */
[----:B------:R-:W-:Y:S05]  /*2170*/  @!P0 BRA `(.L_x_33) ;  /* 0x0000001400188947 */ /* 0x000fea0003800000 */
[----:B------:R-:W0:Y:S01]  /*2180*/  LDC.64 R14, c[0x0][0x5b0] ;  /* 0x00016c00ff0e7b82 */ /* 0x000e220000000a00 */
[----:B------:R-:W-:Y:S01]  /*2190*/  ULDC.64 UR4, c[0x0][0x5b8] ;  /* 0x00016e0000047ab9 */ /* 0x000fe20000000a00 */
[----:B------:R-:W-:Y:S01]  /*21a0*/  ISETP.GE.AND P3, PT, R71, 0x1, PT ;  /* 0x000000014700780c */ /* 0x000fe20003f66270 */
[----:B------:R-:W-:Y:S01]  /*21b0*/  IMAD.WIDE.U32 R8, R2, UR4, R8 ;  /* 0x0000000402087c25 */ /* 0x000fe2000f8e0008 */
[----:B------:R-:W-:Y:S02]  /*21c0*/  BSSY B1, `(.L_x_34) ;  /* 0x000000e000017945 */ /* 0x000fe40003800000 */
[----:B------:R-:W-:Y:S01]  /*21d0*/  ISETP.LT.OR P1, PT, R70, 0x1, !P3 ;  /* 0x000000014600780c */ /* 0x000fe20005f21670 */
[----:B------:R-:W-:Y:S01]  /*21e0*/  IMAD R3, R69, UR4, RZ ;  /* 0x0000000445037c24 */ /* 0x000fe2000f8e02ff */
[----:B------:R-:W1:Y:S01]  /*21f0*/  LDC.64 R20, c[0x0][0x5a8] ;  /* 0x00016a00ff147b82 */ /* 0x000e620000000a00 */
[----:B------:R-:W-:Y:S02]  /*2200*/  IADD3 R10, P0, R22, R8, RZ ;  /* 0x00000008160a7210 */ /* 0x000fe40007f1e0ff */
[----:B------:R-:W-:-:S05]  /*2210*/  IMAD R3, R2, UR5, R3 ;  /* 0x0000000502037c24 */ /* 0x000fca000f8e0203 */
[----:B------:R-:W-:Y:S01]  /*2220*/  IADD3.X R11, R68, R9, R3, P0, !PT ;  /* 0x00000009440b7210 */ /* 0x000fe200007fe403 */
[-C--:B0-----:R-:W-:Y:S02]  /*2230*/  IMAD R0, R13, R14.reuse, RZ ;  /* 0x0000000e0d007224 */ /* 0x081fe400078e02ff */
[----:B------:R-:W-:-:S04]  /*2240*/  IMAD.WIDE.U32 R2, R12, R14, R10 ;  /* 0x0000000e0c027225 */ /* 0x000fc800078e000a */
[----:B------:R-:W-:Y:S01]  /*2250*/  IMAD R19, R12, R15, R0 ;  /* 0x0000000f0c137224 */ /* 0x000fe200078e0200 */
[----:B-1----:R-:W-:-:S04]  /*2260*/  IADD3 R2, P0, R2, R20, RZ ;  /* 0x0000001402027210 */ /* 0x002fc80007f1e0ff */
[----:B------:R-:W-:Y:S01]  /*2270*/  IADD3.X R3, R21, R3, R19, P0, !PT ;  /* 0x0000000315037210 */ /* 0x000fe200007fe413 */
[----:B------:R-:W-:Y:S08]  /*2280*/  @P1 BRA `(.L_x_35) ;  /* 0x0000000000041947 */ /* 0x000ff00003800000 */
[----:B------:R0:W5:Y:S02]  /*2290*/  LDG.E.U8 R66, desc[UR36][R2.64] ;  /* 0x0000002402427981 */ /* 0x000164000c1e1100 */
.L_x_35:
[----:B------:R-:W-:Y:S05]  /*22a0*/  BSYNC B1 ;  /* 0x0000000000017941 */ /* 0x000fea0003800000 */
.L_x_34:
[----:B-----5:R-:W-:Y:S01]  /*22b0*/  LOP3.LUT R0, R66, 0xffff, RZ, 0xc0, !PT ;  /* 0x0000ffff42007812 */ /* 0x020fe200078ec0ff */
[C---:B------:R-:W-:Y:S01]  /*22c0*/  IMAD.SHL.U32 R8, R14.reuse, 0x8, RZ ;  /* 0x000000080e087824 */ /* 0x040fe200078e00ff */
[----:B------:R-:W-:Y:S01]  /*22d0*/  SHF.L.U64.HI R9, R14, 0x3, R15 ;  /* 0x000000030e097819 */ /* 0x000fe2000001020f */
[----:B------:R-:W-:Y:S01]  /*22e0*/  BSSY B1, `(.L_x_36) ;  /* 0x000000e000017945 */ /* 0x000fe20003800000 */
[----:B------:R-:W-:Y:S02]  /*22f0*/  PRMT R0, R0, 0x8880, RZ ;  /* 0x0000888000007816 */ /* 0x000fe400000000ff */
[----:B------:R-:W-:Y:S01]  /*2300*/  ISETP.GE.AND P2, PT, R71, 0x2, PT ;  /* 0x000000024700780c */ /* 0x000fe20003f46270 */
[----:B------:R-:W-:-:S03]  /*2310*/  IMAD.WIDE.U32 R8, R12, R14, R8 ;  /* 0x0000000e0c087225 */ /* 0x000fc600078e0008 */
[----:B------:R-:W-:Y:S01]  /*2320*/  ISETP.LT.OR P0, PT, R70, 0x1, !P2 ;  /* 0x000000014600780c */ /* 0x000fe20005701670 */
[----:B------:R-:W-:Y:S01]  /*2330*/  IMAD R13, R0, R57, RZ ;  /* 0x00000039000d7224 */ /* 0x000fe200078e02ff */
[----:B------:R-:W-:Y:S01]  /*2340*/  IADD3 R8, P4, P5, R10, R20, R8 ;  /* 0x000000140a087210 */ /* 0x000fe20007d9e008 */
[----:B------:R-:W-:Y:S02]  /*2350*/  IMAD.IADD R12, R19, 0x1, R9 ;  /* 0x00000001130c7824 */ /* 0x000fe400078e0209 */
[----:B------:R-:W-:-:S05]  /*2360*/  @!P1 IMAD R15, R24, R56, R13 ;  /* 0x00000038180f9224 */ /* 0x000fca00078e020d */
[----:B------:R1:W-:Y:S03]  /*2370*/  @!P1 STG.E.U8 desc[UR36][R6.64], R15 ;  /* 0x0000000f06009986 */ /* 0x0003e6000c101124 */
[----:B------:R-:W-:Y:S05]  /*2380*/  @P0 BRA `(.L_x_37) ;  /* 0x00000000000c0947 */ /* 0x000fea0003800000 */
[----:B------:R-:W2:Y:S02]  /*2390*/  LDG.E.U8 R66, desc[UR36][R2.64+0x1] ;  /* 0x0000012402427981 */ /* 0x000ea4000c1e1100 */
[----:B--2---:R-:W-:-:S05]  /*23a0*/  PRMT R0, R66, 0x8880, RZ ;  /* 0x0000888042007816 */ /* 0x004fca00000000ff */
[----:B------:R-:W-:-:S07]  /*23b0*/  IMAD R13, R0, R57, RZ ;  /* 0x00000039000d7224 */ /* 0x000fce00078e02ff */
.L_x_37:
[----:B------:R-:W-:Y:S05]  /*23c0*/  BSYNC B1 ;  /* 0x0000000000017941 */ /* 0x000fea0003800000 */
.L_x_36:
[C---:B------:R-:W-:Y:S01]  /*23d0*/  ISETP.LT.OR P3, PT, R70.reuse, 0x9, !P3 ;  /* 0x000000094600780c */ /* 0x040fe20005f61670 */
[----:B------:R-:W-:Y:S01]  /*23e0*/  @!P0 IMAD R25, R25, R56, R13 ;  /* 0x0000003819198224 */ /* 0x000fe200078e020d */
[----:B------:R-:W-:Y:S01]  /*23f0*/  ISETP.GE.AND P1, PT, R71, 0x9, PT ;  /* 0x000000094700780c */ /* 0x000fe20003f26270 */
[----:B------:R-:W-:Y:S01]  /*2400*/  BSSY B1, `(.L_x_38) ;  /* 0x000000b000017945 */ /* 0x000fe20003800000 */
[----:B------:R-:W-:Y:S02]  /*2410*/  IADD3.X R9, R11, R21, R12, P4, P5 ;  /* 0x000000150b097210 */ /* 0x000fe400027ea40c */
[----:B------:R2:W-:Y:S01]  /*2420*/  @!P0 STG.E.U8 desc[UR36][R6.64+0x1], R25 ;  /* 0x0000011906008986 */ /* 0x0005e2000c101124 */
[----:B------:R-:W-:Y:S02]  /*2430*/  ISETP.GE.AND P0, PT, R71, 0xa, PT ;  /* 0x0000000a4700780c */ /* 0x000fe40003f06270 */
[C---:B------:R-:W-:Y:S02]  /*2440*/  ISETP.LT.OR P2, PT, R70.reuse, 0x9, !P2 ;  /* 0x000000094600780c */ /* 0x040fe40005741670 */
[----:B------:R-:W-:-:S02]  /*2450*/  ISETP.LT.OR P5, PT, R70, 0x1, !P1 ;  /* 0x000000014600780c */ /* 0x000fc40004fa1670 */
[----:B------:R-:W-:Y:S01]  /*2460*/  ISETP.LT.OR P4, PT, R70, 0x1, !P0 ;  /* 0x000000014600780c */ /* 0x000fe20004781670 */
[----:B------:R-:W-:-:S12]  /*2470*/  @P3 BRA `(.L_x_39) ;  /* 0x00000000000c3947 */ /* 0x000fd80003800000 */
[----:B------:R-:W3:Y:S02]  /*2480*/  LDG.E.U8 R66, desc[UR36][R8.64] ;  /* 0x0000002408427981 */ /* 0x000ee4000c1e1100 */
[----:B---3--:R-:W-:-:S05]  /*2490*/  PRMT R0, R66, 0x8880, RZ ;  /* 0x0000888042007816 */ /* 0x008fca00000000ff */
[----:B------:R-:W-:-:S07]  /*24a0*/  IMAD R13, R0, R57, RZ ;  /* 0x00000039000d7224 */ /* 0x000fce00078e02ff */
.L_x_39:
[----:B------:R-:W-:Y:S05]  /*24b0*/  BSYNC B1 ;  /* 0x0000000000017941 */ /* 0x000fea0003800000 */
.L_x_38:
[----:B------:R-:W-:Y:S01]  /*24c0*/  @!P3 IMAD R11, R26, R56, R13 ;  /* 0x000000381a0bb224 */ /* 0x000fe200078e020d */
[----:B------:R-:W-:Y:S04]  /*24d0*/  BSSY B1, `(.L_x_40) ;  /* 0x0000006000017945 */ /* 0x000fe80003800000 */
[----:B------:R3:W-:Y:S01]  /*24e0*/  @!P3 STG.E.U8 desc[UR36][R4.64], R11 ;  /* 0x0000000b0400b986 */ /* 0x0007e2000c101124 */
[----:B------:R-:W-:Y:S05]  /*24f0*/  @P2 BRA `(.L_x_41) ;  /* 0x00000000000c2947 */ /* 0x000fea0003800000 */
[----:B------:R-:W4:Y:S02]  /*2500*/  LDG.E.U8 R66, desc[UR36][R8.64+0x1] ;  /* 0x0000012408427981 */ /* 0x000f24000c1e1100 */
[----:B----4-:R-:W-:-:S05]  /*2510*/  PRMT R0, R66, 0x8880, RZ ;  /* 0x0000888042007816 */ /* 0x010fca00000000ff */
[----:B------:R-:W-:-:S07]  /*2520*/  IMAD R13, R0, R57, RZ ;  /* 0x00000039000d7224 */ /* 0x000fce00078e02ff */
.L_x_41:
[----:B------:R-:W-:Y:S05]  /*2530*/  BSYNC B1 ;  /* 0x0000000000017941 */ /* 0x000fea0003800000 */
.L_x_40:
[----:B------:R-:W-:Y:S01]  /*2540*/  @!P2 IMAD R27, R27, R56, R13 ;  /* 0x000000381b1ba224 */ /* 0x000fe200078e020d */
[----:B------:R-:W-:Y:S04]  /*2550*/  BSSY B1, `(.L_x_42) ;  /* 0x0000006000017945 */ /* 0x000fe80003800000 */
[----:B------:R4:W-:Y:S01]  /*2560*/  @!P2 STG.E.U8 desc[UR36][R4.64+0x1], R27 ;  /* 0x0000011b0400a986 */ /* 0x0009e2000c101124 */
[----:B------:R-:W-:Y:S05]  /*2570*/  @P5 BRA `(.L_x_43) ;  /* 0x00000000000c5947 */ /* 0x000fea0003800000 */
[----:B------:R-:W5:Y:S02]  /*2580*/  LDG.E.U8 R66, desc[UR36][R2.64+0x8] ;  /* 0x0000082402427981 */ /* 0x000f64000c1e1100 */
[----:B-----5:R-:W-:-:S05]  /*2590*/  PRMT R0, R66, 0x8880, RZ ;  /* 0x0000888042007816 */ /* 0x020fca00000000ff */
[----:B------:R-:W-:-:S07]  /*25a0*/  IMAD R13, R0, R57, RZ ;  /* 0x00000039000d7224 */ /* 0x000fce00078e02ff */
.L_x_43:
[----:B------:R-:W-:Y:S05]  /*25b0*/  BSYNC B1 ;  /* 0x0000000000017941 */ /* 0x000fea0003800000 */
.L_x_42:
[----:B---3--:R-:W-:Y:S01]  /*25c0*/  @!P5 IMAD R11, R28, R56, R13 ;  /* 0x000000381c0bd224 */ /* 0x008fe200078e020d */
[----:B------:R-:W-:Y:S04]  /*25d0*/  BSSY B1, `(.L_x_44) ;  /* 0x0000006000017945 */ /* 0x000fe80003800000 */
[----:B------:R3:W-:Y:S01]  /*25e0*/  @!P5 STG.E.U8 desc[UR36][R6.64+0x8], R11 ;  /* 0x0000080b0600d986 */ /* 0x0007e2000c101124 */
[----:B------:R-:W-:Y:S05]  /*25f0*/  @P4 BRA `(.L_x_45) ;  /* 0x00000000000c4947 */ /* 0x000fea0003800000 */
[----:B------:R-:W5:Y:S02]  /*2600*/  LDG.E.U8 R66, desc[UR36][R2.64+0x9] ;  /* 0x0000092402427981 */ /* 0x000f64000c1e1100 */
[----:B-----5:R-:W-:-:S05]  /*2610*/  PRMT R0, R66, 0x8880, RZ ;  /* 0x0000888042007816 */ /* 0x020fca00000000ff */
[----:B------:R-:W-:-:S07]  /*2620*/  IMAD R13, R0, R57, RZ ;  /* 0x00000039000d7224 */ /* 0x000fce00078e02ff */
.L_x_45:
[----:B------:R-:W-:Y:S05]  /*2630*/  BSYNC B1 ;  /* 0x0000000000017941 */ /* 0x000fea0003800000 */
.L_x_44:
[C---:B------:R-:W-:Y:S01]  /*2640*/  ISETP.LT.OR P1, PT, R70.reuse, 0x9, !P1 ;  /* 0x000000094600780c */ /* 0x040fe20004f21670 */
[----:B------:R-:W-:Y:S01]  /*2650*/  @!P4 IMAD R29, R29, R56, R13 ;  /* 0x000000381d1dc224 */ /* 0x000fe200078e020d */
[C---:B------:R-:W-:Y:S01]  /*2660*/  ISETP.GE.AND P3, PT, R71.reuse, 0x11, PT ;  /* 0x000000114700780c */ /* 0x040fe20003f66270 */
[----:B------:R-:W-:Y:S01]  /*2670*/  BSSY B1, `(.L_x_46) ;  /* 0x000000a000017945 */ /* 0x000fe20003800000 */
[----:B------:R-:W-:Y:S02]  /*2680*/  ISETP.GE.AND P2, PT, R71, 0x12, PT ;  /* 0x000000124700780c */ /* 0x000fe40003f46270 */
[----:B------:R0:W-:Y:S01]  /*2690*/  @!P4 STG.E.U8 desc[UR36][R6.64+0x9], R29 ;  /* 0x0000091d0600c986 */ /* 0x0001e2000c101124 */
[C---:B------:R-:W-:Y:S02]  /*26a0*/  ISETP.LT.OR P0, PT, R70.reuse, 0x9, !P0 ;  /* 0x000000094600780c */ /* 0x040fe40004701670 */
[C---:B------:R-:W-:Y:S02]  /*26b0*/  ISETP.LT.OR P5, PT, R70.reuse, 0x1, !P3 ;  /* 0x000000014600780c */ /* 0x040fe40005fa1670 */
[----:B------:R-:W-:-:S02]  /*26c0*/  ISETP.LT.OR P4, PT, R70, 0x1, !P2 ;  /* 0x000000014600780c */ /* 0x000fc40005781670 */
[----:B------:R-:W-:Y:S11]  /*26d0*/  @P1 BRA `(.L_x_47) ;  /* 0x00000000000c1947 */ /* 0x000ff60003800000 */
[----:B------:R-:W5:Y:S02]  /*26e0*/  LDG.E.U8 R66, desc[UR36][R8.64+0x8] ;  /* 0x0000082408427981 */ /* 0x000f64000c1e1100 */
[----:B-----5:R-:W-:-:S05]  /*26f0*/  PRMT R0, R66, 0x8880, RZ ;  /* 0x0000888042007816 */ /* 0x020fca00000000ff */
[----:B------:R-:W-:-:S07]  /*2700*/  IMAD R13, R0, R57, RZ ;  /* 0x00000039000d7224 */ /* 0x000fce00078e02ff */
.L_x_47:
[----:B------:R-:W-:Y:S05]  /*2710*/  BSYNC B1 ;  /* 0x0000000000017941 */ /* 0x000fea0003800000 */
.L_x_46:
[----:B---3--:R-:W-:Y:S01]  /*2720*/  @!P1 IMAD R11, R30, R56, R13 ;  /* 0x000000381e0b9224 */ /* 0x008fe200078e020d */
[----:B------:R-:W-:Y:S04]  /*2730*/  BSSY B1, `(.L_x_48) ;  /* 0x0000006000017945 */ /* 0x000fe80003800000 */
[----:B------:R3:W-:Y:S01]  /*2740*/  @!P1 STG.E.U8 desc[UR36][R4.64+0x8], R11 ;  /* 0x0000080b04009986 */ /* 0x0007e2000c101124 */
[----:B------:R-:W-:Y:S05]  /*2750*/  @P0 BRA `(.L_x_49) ;  /* 0x00000000000c0947 */ /* 0x000fea0003800000 */
[----:B------:R-:W5:Y:S02]  /*2760*/  LDG.E.U8 R66, desc[UR36][R8.64+0x9] ;  /* 0x0000092408427981 */ /* 0x000f64000c1e1100 */
[----:B-----5:R-:W-:-:S05]  /*2770*/  PRMT R0, R66, 0x8880, RZ ;  /* 0x0000888042007816 */ /* 0x020fca00000000ff */
[----:B------:R-:W-:-:S07]  /*2780*/  IMAD R13, R0, R57, RZ ;  /* 0x00000039000d7224 */ /* 0x000fce00078e02ff */
.L_x_49:
[----:B------:R-:W-:Y:S05]  /*2790*/  BSYNC B1 ;  /* 0x0000000000017941 */ /* 0x000fea0003800000 */
.L_x_48:
[----:B------:R-:W-:Y:S01]  /*27a0*/  @!P0 IMAD R31, R31, R56, R13 ;  /* 0x000000381f1f8224 */ /* 0x000fe200078e020d */
[----:B------:R-:W-:Y:S04]  /*27b0*/  BSSY B1, `(.L_x_50) ;  /* 0x0000006000017945 */ /* 0x000fe80003800000 */
[----:B------:R0:W-:Y:S01]  /*27c0*/  @!P0 STG.E.U8 desc[UR36][R4.64+0x9], R31 ;  /* 0x0000091f04008986 */ /* 0x0001e2000c101124 */
[----:B------:R-:W-:Y:S05]  /*27d0*/  @P5 BRA `(.L_x_51) ;  /* 0x00000000000c5947 */ /* 0x000fea0003800000 */
[----:B------:R-:W5:Y:S02]  /*27e0*/  LDG.E.U8 R66, desc[UR36][R2.64+0x10] ;  /* 0x0000102402427981 */ /* 0x000f64000c1e1100 */
[----:B-----5:R-:W-:-:S05]  /*27f0*/  PRMT R0, R66, 0x8880, RZ ;  /* 0x0000888042007816 */ /* 0x020fca00000000ff */
[----:B------:R-:W-:-:S07]  /*2800*/  IMAD R13, R0, R57, RZ ;  /* 0x00000039000d7224 */ /* 0x000fce00078e02ff */
.L_x_51:
[----:B------:R-:W-:Y:S05]  /*2810*/  BSYNC B1 ;  /* 0x0000000000017941 */ /* 0x000fea0003800000 */
.L_x_50:
[----:B---3--:R-:W-:Y:S01]  /*2820*/  @!P5 IMAD R11, R32, R56, R13 ;  /* 0x00000038200bd224 */ /* 0x008fe200078e020d */
[----:B------:R-:W-:Y:S04]  /*2830*/  BSSY B1, `(.L_x_52) ;  /* 0x0000006000017945 */ /* 0x000fe80003800000 */
[----:B------:R3:W-:Y:S01]  /*2840*/  @!P5 STG.E.U8 desc[UR36][R6.64+0x10], R11 ;  /* 0x0000100b0600d986 */ /* 0x0007e2000c101124 */
[----:B------:R-:W-:Y:S05]  /*2850*/  @P4 BRA `(.L_x_53) ;  /* 0x00000000000c4947 */ /* 0x000fea0003800000 */
[----:B------:R-:W5:Y:S02]  /*2860*/  LDG.E.U8 R66, desc[UR36][R2.64+0x11] ;  /* 0x0000112402427981 */ /* 0x000f64000c1e1100 */
[----:B-----5:R-:W-:-:S05]  /*2870*/  PRMT R0, R66, 0x8880, RZ ;  /* 0x0000888042007816 */ /* 0x020fca00000000ff */
[----:B------:R-:W-:-:S07]  /*2880*/  IMAD R13, R0, R57, RZ ;  /* 0x00000039000d7224 */ /* 0x000fce00078e02ff */
.L_x_53:
[----:B------:R-:W-:Y:S05]  /*2890*/  BSYNC B1 ;  /* 0x0000000000017941 */ /* 0x000fea0003800000 */
.L_x_52:
        /* <DEDUP_REMOVED lines=13> */
.L_x_55:
[----:B------:R-:W-:Y:S05]  /*2970*/  BSYNC B1 ;  /* 0x0000000000017941 */ /* 0x000fea0003800000 */
.L_x_54:
[----:B---3--:R-:W-:Y:S01]  /*2980*/  @!P3 IMAD R11, R34, R56, R13 ;  /* 0x00000038220bb224 */ /* 0x008fe200078e020d */
[----:B------:R-:W-:Y:S04]  /*2990*/  BSSY B1, `(.L_x_56) ;  /* 0x0000006000017945 */ /* 0x000fe80003800000 */
[----:B------:R3:W-:Y:S01]  /*29a0*/  @!P3 STG.E.U8 desc[UR36][R4.64+0x10], R11 ;  /* 0x0000100b0400b986 */ /* 0x0007e2000c101124 */
[----:B------:R-:W-:Y:S05]  /*29b0*/  @P2 BRA `(.L_x_57) ;  /* 0x00000000000c2947 */ /* 0x000fea0003800000 */
[----:B------:R-:W5:Y:S02]  /*29c0*/  LDG.E.U8 R66, desc[UR36][R8.64+0x11] ;  /* 0x0000112408427981 */ /* 0x000f64000c1e1100 */
[----:B-----5:R-:W-:-:S05]  /*29d0*/  PRMT R0, R66, 0x8880, RZ ;  /* 0x0000888042007816 */ /* 0x020fca00000000ff */
[----:B------:R-:W-:-:S07]  /*29e0*/  IMAD R13, R0, R57, RZ ;  /* 0x00000039000d7224 */ /* 0x000fce00078e02ff */
.L_x_57:
[----:B------:R-:W-:Y:S05]  /*29f0*/  BSYNC B1 ;  /* 0x0000000000017941 */ /* 0x000fea0003800000 */
.L_x_56:
[----:B------:R-:W-:Y:S01]  /*2a00*/  @!P2 IMAD R35, R35, R56, R13 ;  /* 0x000000382323a224 */ /* 0x000fe200078e020d */
[----:B------:R-:W-:Y:S04]  /*2a10*/  BSSY B1, `(.L_x_58) ;  /* 0x0000006000017945 */ /* 0x000fe80003800000 */
[----:B------:R0:W-:Y:S01]  /*2a20*/  @!P2 STG.E.U8 desc[UR36][R4.64+0x11], R35 ;  /* 0x000011230400a986 */ /* 0x0001e2000c101124 */
[----:B------:R-:W-:Y:S05]  /*2a30*/  @P5 BRA `(.L_x_59) ;  /* 0x00000000000c5947 */ /* 0x000fea0003800000 */
[----:B------:R-:W5:Y:S02]  /*2a40*/  LDG.E.U8 R66, desc[UR36][R2.64+0x18] ;  /* 0x0000182402427981 */ /* 0x000f64000c1e1100 */
[----:B-----5:R-:W-:-:S05]  /*2a50*/  PRMT R0, R66, 0x8880, RZ ;  /* 0x0000888042007816 */ /* 0x020fca00000000ff */
[----:B------:R-:W-:-:S07]  /*2a60*/  IMAD R13, R0, R57, RZ ;  /* 0x00000039000d7224 */ /* 0x000fce00078e02ff */
.L_x_59:
[----:B------:R-:W-:Y:S05]  /*2a70*/  BSYNC B1 ;  /* 0x0000000000017941 */ /* 0x000fea0003800000 */
.L_x_58:
[----:B---3--:R-:W-:Y:S01]  /*2a80*/  @!P5 IMAD R11, R36, R56, R13 ;  /* 0x00000038240bd224 */ /* 0x008fe200078e020d */
[----:B------:R-:W-:Y:S04]  /*2a90*/  BSSY B1, `(.L_x_60) ;  /* 0x0000006000017945 */ /* 0x000fe80003800000 */
[----:B------:R3:W-:Y:S01]  /*2aa0*/  @!P5 STG.E.U8 desc[UR36][R6.64+0x18], R11 ;  /* 0x0000180b0600d986 */ /* 0x0007e2000c101124 */
[----:B------:R-:W-:Y:S05]  /*2ab0*/  @P4 BRA `(.L_x_61) ;  /* 0x00000000000c4947 */ /* 0x000fea0003800000 */
[----:B------:R-:W5:Y:S02]  /*2ac0*/  LDG.E.U8 R66, desc[UR36][R2.64+0x19] ;  /* 0x0000192402427981 */ /* 0x000f64000c1e1100 */
[----:B-----5:R-:W-:-:S05]  /*2ad0*/  PRMT R0, R66, 0x8880, RZ ;  /* 0x0000888042007816 */ /* 0x020fca00000000ff */
[----:B------:R-:W-:-:S07]  /*2ae0*/  IMAD R13, R0, R57, RZ ;  /* 0x00000039000d7224 */ /* 0x000fce00078e02ff */
.L_x_61:
[----:B------:R-:W-:Y:S05]  /*2af0*/  BSYNC B1 ;  /* 0x0000000000017941 */ /* 0x000fea0003800000 */
.L_x_60:
        /* <DEDUP_REMOVED lines=13> */
.L_x_63:
[----:B------:R-:W-:Y:S05]  /*2bd0*/  BSYNC B1 ;  /* 0x0000000000017941 */ /* 0x000fea0003800000 */
.L_x_62:
[----:B---3--:R-:W-:Y:S01]  /*2be0*/  @!P1 IMAD R11, R38, R56, R13 ;  /* 0x00000038260b9224 */ /* 0x008fe200078e020d */
[----:B------:R-:W-:Y:S04]  /*2bf0*/  BSSY B1, `(.L_x_64) ;  /* 0x0000006000017945 */ /* 0x000fe80003800000 */
[----:B------:R3:W-:Y:S01]  /*2c00*/  @!P1 STG.E.U8 desc[UR36][R4.64+0x18], R11 ;  /* 0x0000180b04009986 */ /* 0x0007e2000c101124 */
[----:B------:R-:W-:Y:S05]  /*2c10*/  @P4 BRA `(.L_x_65) ;  /* 0x00000000000c4947 */ /* 0x000fea0003800000 */
[----:B------:R-:W5:Y:S02]  /*2c20*/  LDG.E.U8 R66, desc[UR36][R8.64+0x19] ;  /* 0x0000192408427981 */ /* 0x000f64000c1e1100 */
[----:B-----5:R-:W-:-:S05]  /*2c30*/  PRMT R0, R66, 0x8880, RZ ;  /* 0x0000888042007816 */ /* 0x020fca00000000ff */
[----:B------:R-:W-:-:S07]  /*2c40*/  IMAD R13, R0, R57, RZ ;  /* 0x00000039000d7224 */ /* 0x000fce00078e02ff */
.L_x_65:
[----:B------:R-:W-:Y:S05]  /*2c50*/  BSYNC B1 ;  /* 0x0000000000017941 */ /* 0x000fea0003800000 */
.L_x_64:
[----:B------:R-:W-:Y:S01]  /*2c60*/  @!P4 IMAD R39, R39, R56, R13 ;  /* 0x000000382727c224 */ /* 0x000fe200078e020d */
[----:B------:R-:W-:Y:S04]  /*2c70*/  BSSY B1, `(.L_x_66) ;  /* 0x0000006000017945 */ /* 0x000fe80003800000 */
[----:B------:R0:W-:Y:S01]  /*2c80*/  @!P4 STG.E.U8 desc[UR36][R4.64+0x19], R39 ;  /* 0x000019270400c986 */ /* 0x0001e2000c101124 */
[----:B------:R-:W-:Y:S05]  /*2c90*/  @P5 BRA `(.L_x_67) ;  /* 0x00000000000c5947 */ /* 0x000fea0003800000 */
[----:B------:R-:W5:Y:S02]  /*2ca0*/  LDG.E.U8 R66, desc[UR36][R2.64+0x20] ;  /* 0x0000202402427981 */ /* 0x000f64000c1e1100 */
[----:B-----5:R-:W-:-:S05]  /*2cb0*/  PRMT R0, R66, 0x8880, RZ ;  /* 0x0000888042007816 */ /* 0x020fca00000000ff */
[----:B------:R-:W-:-:S07]  /*2cc0*/  IMAD R13, R0, R57, RZ ;  /* 0x00000039000d7224 */ /* 0x000fce00078e02ff */
.L_x_67:
[----:B------:R-:W-:Y:S05]  /*2cd0*/  BSYNC B1 ;  /* 0x0000000000017941 */ /* 0x000fea0003800000 */
.L_x_66:
[----:B---3--:R-:W-:Y:S01]  /*2ce0*/  @!P5 IMAD R11, R40, R56, R13 ;  /* 0x00000038280bd224 */ /* 0x008fe200078e020d */
[----:B------:R-:W-:Y:S04]  /*2cf0*/  BSSY B1, `(.L_x_68) ;  /* 0x0000006000017945 */ /* 0x000fe80003800000 */
[----:B------:R3:W-:Y:S01]  /*2d00*/  @!P5 STG.E.U8 desc[UR36][R6.64+0x20], R11 ;  /* 0x0000200b0600d986 */ /* 0x0007e2000c101124 */
[----:B------:R-:W-:Y:S05]  /*2d10*/  @P0 BRA `(.L_x_69) ;  /* 0x00000000000c0947 */ /* 0x000fea0003800000 */
[----:B------:R-:W5:Y:S02]  /*2d20*/  LDG.E.U8 R66, desc[UR36][R2.64+0x21] ;  /* 0x0000212402427981 */ /* 0x000f64000c1e1100 */
[----:B-----5:R-:W-:-:S05]  /*2d30*/  PRMT R0, R66, 0x8880, RZ ;  /* 0x0000888042007816 */ /* 0x020fca00000000ff */
[----:B------:R-:W-:-:S07]  /*2d40*/  IMAD R13, R0, R57, RZ ;  /* 0x00000039000d7224 */ /* 0x000fce00078e02ff */
.L_x_69:
[----:B------:R-:W-:Y:S05]  /*2d50*/  BSYNC B1 ;  /* 0x0000000000017941 */ /* 0x000fea0003800000 */
.L_x_68:
        /* <DEDUP_REMOVED lines=13> */
.L_x_71:
[----:B------:R-:W-:Y:S05]  /*2e30*/  BSYNC B1 ;  /* 0x0000000000017941 */ /* 0x000fea0003800000 */
.L_x_70:
[----:B---3--:R-:W-:Y:S01]  /*2e40*/  @!P3 IMAD R11, R42, R56, R13 ;  /* 0x000000382a0bb224 */ /* 0x008fe200078e020d */
[----:B------:R-:W-:Y:S04]  /*2e50*/  BSSY B1, `(.L_x_72) ;  /* 0x0000006000017945 */ /* 0x000fe80003800000 */
[----:B------:R3:W-:Y:S01]  /*2e60*/  @!P3 STG.E.U8 desc[UR36][R4.64+0x20], R11 ;  /* 0x0000200b0400b986 */ /* 0x0007e2000c101124 */
[----:B------:R-:W-:Y:S05]  /*2e70*/  @P2 BRA `(.L_x_73) ;  /* 0x00000000000c2947 */ /* 0x000fea0003800000 */
[----:B------:R-:W5:Y:S02]  /*2e80*/  LDG.E.U8 R66, desc[UR36][R8.64+0x21] ;  /* 0x0000212408427981 */ /* 0x000f64000c1e1100 */
[----:B-----5:R-:W-:-:S05]  /*2e90*/  PRMT R0, R66, 0x8880, RZ ;  /* 0x0000888042007816 */ /* 0x020fca00000000ff */
[----:B------:R-:W-:-:S07]  /*2ea0*/  IMAD R13, R0, R57, RZ ;  /* 0x00000039000d7224 */ /* 0x000fce00078e02ff */
.L_x_73:
[----:B------:R-:W-:Y:S05]  /*2eb0*/  BSYNC B1 ;  /* 0x0000000000017941 */ /* 0x000fea0003800000 */
.L_x_72:
[----:B------:R-:W-:Y:S01]  /*2ec0*/  @!P2 IMAD R43, R43, R56, R13 ;  /* 0x000000382b2ba224 */ /* 0x000fe200078e020d */
[----:B------:R-:W-:Y:S04]  /*2ed0*/  BSSY B1, `(.L_x_74) ;  /* 0x0000006000017945 */ /* 0x000fe80003800000 */
[----:B------:R0:W-:Y:S01]  /*2ee0*/  @!P2 STG.E.U8 desc[UR36][R4.64+0x21], R43 ;  /* 0x0000212b0400a986 */ /* 0x0001e2000c101124 */
[----:B------:R-:W-:Y:S05]  /*2ef0*/  @P0 BRA `(.L_x_75) ;  /* 0x00000000000c0947 */ /* 0x000fea0003800000 */
[----:B------:R-:W5:Y:S02]  /*2f00*/  LDG.E.U8 R66, desc[UR36][R2.64+0x28] ;  /* 0x0000282402427981 */ /* 0x000f64000c1e1100 */
[----:B-----5:R-:W-:-:S05]  /*2f10*/  PRMT R0, R66, 0x8880, RZ ;  /* 0x0000888042007816 */ /* 0x020fca00000000ff */
[----:B------:R-:W-:-:S07]  /*2f20*/  IMAD R13, R0, R57, RZ ;  /* 0x00000039000d7224 */ /* 0x000fce00078e02ff */
.L_x_75:
[----:B------:R-:W-:Y:S05]  /*2f30*/  BSYNC B1 ;  /* 0x0000000000017941 */ /* 0x000fea0003800000 */
.L_x_74:
[----:B---3--:R-:W-:Y:S01]  /*2f40*/  @!P0 IMAD R11, R44, R56, R13 ;  /* 0x000000382c0b8224 */ /* 0x008fe200078e020d */
[----:B------:R-:W-:Y:S04]  /*2f50*/  BSSY B1, `(.L_x_76) ;  /* 0x0000006000017945 */ /* 0x000fe80003800000 */
[----:B------:R3:W-:Y:S01]  /*2f60*/  @!P0 STG.E.U8 desc[UR36][R6.64+0x28], R11 ;  /* 0x0000280b06008986 */ /* 0x0007e2000c101124 */
[----:B------:R-:W-:Y:S05]  /*2f70*/  @P5 BRA `(.L_x_77) ;  /* 0x00000000000c5947 */ /* 0x000fea0003800000 */
[----:B------:R-:W5:Y:S02]  /*2f80*/  LDG.E.U8 R66, desc[UR36][R2.64+0x29] ;  /* 0x0000292402427981 */ /* 0x000f64000c1e1100 */
[----:B-----5:R-:W-:-:S05]  /*2f90*/  PRMT R0, R66, 0x8880, RZ ;  /* 0x0000888042007816 */ /* 0x020fca00000000ff */
[----:B------:R-:W-:-:S07]  /*2fa0*/  IMAD R13, R0, R57, RZ ;  /* 0x00000039000d7224 */ /* 0x000fce00078e02ff */
.L_x_77:
[----:B------:R-:W-:Y:S05]  /*2fb0*/  BSYNC B1 ;  /* 0x0000000000017941 */ /* 0x000fea0003800000 */
.L_x_76:
        /* <DEDUP_REMOVED lines=13> */
.L_x_79:
[----:B------:R-:W-:Y:S05]  /*3090*/  BSYNC B1 ;  /* 0x0000000000017941 */ /* 0x000fea0003800000 */
.L_x_78:
[----:B---3--:R-:W-:Y:S01]  /*30a0*/  @!P4 IMAD R11, R46, R56, R13 ;  /* 0x000000382e0bc224 */ /* 0x008fe200078e020d */
[----:B------:R-:W-:Y:S04]  /*30b0*/  BSSY B1, `(.L_x_80) ;  /* 0x0000006000017945 */ /* 0x000fe80003800000 */
[----:B------:R3:W-:Y:S01]  /*30c0*/  @!P4 STG.E.U8 desc[UR36][R4.64+0x28], R11 ;  /* 0x0000280b0400c986 */ /* 0x0007e2000c101124 */
[----:B------:R-:W-:Y:S05]  /*30d0*/  @P1 BRA `(.L_x_81) ;  /* 0x00000000000c1947 */ /* 0x000fea0003800000 */
[----:B------:R-:W5:Y:S02]  /*30e0*/  LDG.E.U8 R66, desc[UR36][R8.64+0x29] ;  /* 0x0000292408427981 */ /* 0x000f64000c1e1100 */
[----:B-----5:R-:W-:-:S05]  /*30f0*/  PRMT R0, R66, 0x8880, RZ ;  /* 0x0000888042007816 */ /* 0x020fca00000000ff */
[----:B------:R-:W-:-:S07]  /*3100*/  IMAD R13, R0, R57, RZ ;  /* 0x00000039000d7224 */ /* 0x000fce00078e02ff */
.L_x_81:
[----:B------:R-:W-:Y:S05]  /*3110*/  BSYNC B1 ;  /* 0x0000000000017941 */ /* 0x000fea0003800000 */
.L_x_80:
[----:B------:R-:W-:Y:S01]  /*3120*/  @!P1 IMAD R47, R47, R56, R13 ;  /* 0x000000382f2f9224 */ /* 0x000fe200078e020d */
[----:B------:R-:W-:Y:S04]  /*3130*/  BSSY B1, `(.L_x_82) ;  /* 0x0000006000017945 */ /* 0x000fe80003800000 */
[----:B------:R0:W-:Y:S01]  /*3140*/  @!P1 STG.E.U8 desc[UR36][R4.64+0x29], R47 ;  /* 0x0000292f04009986 */ /* 0x0001e2000c101124 */
[----:B------:R-:W-:Y:S05]  /*3150*/  @P3 BRA `(.L_x_83) ;  /* 0x00000000000c3947 */ /* 0x000fea0003800000 */
[----:B------:R-:W5:Y:S02]  /*3160*/  LDG.E.U8 R66, desc[UR36][R2.64+0x30] ;  /* 0x0000302402427981 */ /* 0x000f64000c1e1100 */
[----:B-----5:R-:W-:-:S05]  /*3170*/  PRMT R0, R66, 0x8880, RZ ;  /* 0x0000888042007816 */ /* 0x020fca00000000ff */
[----:B------:R-:W-:-:S07]  /*3180*/  IMAD R13, R0, R57, RZ ;  /* 0x00000039000d7224 */ /* 0x000fce00078e02ff */
.L_x_83:
[----:B------:R-:W-:Y:S05]  /*3190*/  BSYNC B1 ;  /* 0x0000000000017941 */ /* 0x000fea0003800000 */
.L_x_82:
[----:B---3--:R-:W-:Y:S01]  /*31a0*/  @!P3 IMAD R11, R48, R56, R13 ;  /* 0x00000038300bb224 */ /* 0x008fe200078e020d */
[----:B------:R-:W-:Y:S04]  /*31b0*/  BSSY B1, `(.L_x_84) ;  /* 0x0000006000017945 */ /* 0x000fe80003800000 */
[----:B------:R3:W-:Y:S01]  /*31c0*/  @!P3 STG.E.U8 desc[UR36][R6.64+0x30], R11 ;  /* 0x0000300b0600b986 */ /* 0x0007e2000c101124 */
[----:B------:R-:W-:Y:S05]  /*31d0*/  @P5 BRA `(.L_x_85) ;  /* 0x00000000000c5947 */ /* 0x000fea0003800000 */
[----:B------:R-:W5:Y:S02]  /*31e0*/  LDG.E.U8 R66, desc[UR36][R2.64+0x31] ;  /* 0x0000312402427981 */ /* 0x000f64000c1e1100 */
[----:B-----5:R-:W-:-:S05]  /*31f0*/  PRMT R0, R66, 0x8880, RZ ;  /* 0x0000888042007816 */ /* 0x020fca00000000ff */
[----:B------:R-:W-:-:S07]  /*3200*/  IMAD R13, R0, R57, RZ ;  /* 0x00000039000d7224 */ /* 0x000fce00078e02ff */
.L_x_85:
[----:B------:R-:W-:Y:S05]  /*3210*/  BSYNC B1 ;  /* 0x0000000000017941 */ /* 0x000fea0003800000 */
.L_x_84:
        /* <DEDUP_REMOVED lines=9> */
[----:B------:R-:W-:Y:S01]  /*32b0*/  ISETP.LT.OR P3, PT, R70, 0x9, !P3 ;  /* 0x000000094600780c */ /* 0x000fe20005f61670 */
[----:B------:R-:W-:-:S12]  /*32c0*/  @P2 BRA `(.L_x_87) ;  /* 0x00000000000c2947 */ /* 0x000fd80003800000 */
[----:B------:R-:W5:Y:S02]  /*32d0*/  LDG.E.U8 R66, desc[UR36][R8.64+0x30] ;  /* 0x0000302408427981 */ /* 0x000f64000c1e1100 */
[----:B-----5:R-:W-:-:S05]  /*32e0*/  PRMT R0, R66, 0x8880, RZ ;  /* 0x0000888042007816 */ /* 0x020fca00000000ff */
[----:B------:R-:W-:-:S07]  /*32f0*/  IMAD R13, R0, R57, RZ ;  /* 0x00000039000d7224 */ /* 0x000fce00078e02ff */
.L_x_87:
[----:B------:R-:W-:Y:S05]  /*3300*/  BSYNC B1 ;  /* 0x0000000000017941 */ /* 0x000fea0003800000 */
.L_x_86:
[----:B---3--:R-:W-:Y:S01]  /*3310*/  @!P2 IMAD R11, R50, R56, R13 ;  /* 0x00000038320ba224 */ /* 0x008fe200078e020d */
[----:B------:R-:W-:Y:S04]  /*3320*/  BSSY B1, `(.L_x_88) ;  /* 0x0000006000017945 */ /* 0x000fe80003800000 */
[----:B------:R3:W-:Y:S01]  /*3330*/  @!P2 STG.E.U8 desc[UR36][R4.64+0x30], R11 ;  /* 0x0000300b0400a986 */ /* 0x0007e2000c101124 */
[----:B------:R-:W-:Y:S05]  /*3340*/  @P0 BRA `(.L_x_89) ;  /* 0x00000000000c0947 */ /* 0x000fea0003800000 */
[----:B------:R-:W5:Y:S02]  /*3350*/  LDG.E.U8 R66, desc[UR36][R8.64+0x31] ;  /* 0x0000312408427981 */ /* 0x000f64000c1e1100 */
[----:B-----5:R-:W-:-:S05]  /*3360*/  PRMT R0, R66, 0x8880, RZ ;  /* 0x0000888042007816 */ /* 0x020fca00000000ff */
[----:B------:R-:W-:-:S07]  /*3370*/  IMAD R13, R0, R57, RZ ;  /* 0x00000039000d7224 */ /* 0x000fce00078e02ff */
.L_x_89:
[----:B------:R-:W-:Y:S05]  /*3380*/  BSYNC B1 ;  /* 0x0000000000017941 */ /* 0x000fea0003800000 */
.L_x_88:
[----:B------:R-:W-:Y:S01]  /*3390*/  @!P0 IMAD R51, R51, R56, R13 ;  /* 0x0000003833338224 */ /* 0x000fe200078e020d */
[----:B------:R-:W-:Y:S04]  /*33a0*/  BSSY B1, `(.L_x_90) ;  /* 0x0000006000017945 */ /* 0x000fe80003800000 */
[----:B------:R0:W-:Y:S01]  /*33b0*/  @!P0 STG.E.U8 desc[UR36][R4.64+0x31], R51 ;  /* 0x0000313304008986 */ /* 0x0001e2000c101124 */
[----:B------:R-:W-:Y:S05]  /*33c0*/  @P5 BRA `(.L_x_91) ;  /* 0x00000000000c5947 */ /* 0x000fea0003800000 */
[----:B------:R-:W5:Y:S02]  /*33d0*/  LDG.E.U8 R66, desc[UR36][R2.64+0x38] ;  /* 0x0000382402427981 */ /* 0x000f64000c1e1100 */
[----:B-----5:R-:W-:-:S05]  /*33e0*/  PRMT R0, R66, 0x8880, RZ ;  /* 0x0000888042007816 */ /* 0x020fca00000000ff */
[----:B------:R-:W-:-:S07]  /*33f0*/  IMAD R13, R0, R57, RZ ;  /* 0x00000039000d7224 */ /* 0x000fce00078e02ff */
.L_x_91:
[----:B------:R-:W-:Y:S05]  /*3400*/  BSYNC B1 ;  /* 0x0000000000017941 */ /* 0x000fea0003800000 */
.L_x_90:
[----:B---3--:R-:W-:Y:S01]  /*3410*/  @!P5 IMAD R11, R52, R56, R13 ;  /* 0x00000038340bd224 */ /* 0x008fe200078e020d */
[----:B------:R-:W-:Y:S04]  /*3420*/  BSSY B1, `(.L_x_92) ;  /* 0x0000006000017945 */ /* 0x000fe80003800000 */
[----:B------:R3:W-:Y:S01]  /*3430*/  @!P5 STG.E.U8 desc[UR36][R6.64+0x38], R11 ;  /* 0x0000380b0600d986 */ /* 0x0007e2000c101124 */
[----:B------:R-:W-:Y:S05]  /*3440*/  @P4 BRA `(.L_x_93) ;  /* 0x00000000000c4947 */ /* 0x000fea0003800000 */
[----:B------:R-:W5:Y:S02]  /*3450*/  LDG.E.U8 R66, desc[UR36][R2.64+0x39] ;  /* 0x0000392402427981 */ /* 0x000f64000c1e1100 */
[----:B-----5:R-:W-:-:S05]  /*3460*/  PRMT R0, R66, 0x8880, RZ ;  /* 0x0000888042007816 */ /* 0x020fca00000000ff */
[----:B------:R-:W-:-:S07]  /*3470*/  IMAD R13, R0, R57, RZ ;  /* 0x00000039000d7224 */ /* 0x000fce00078e02ff */
.L_x_93:
[----:B------:R-:W-:Y:S05]  /*3480*/  BSYNC B1 ;  /* 0x0000000000017941 */ /* 0x000fea0003800000 */
.L_x_92:
[----:B------:R-:W-:Y:S01]  /*3490*/  @!P4 IMAD R53, R53, R56, R13 ;  /* 0x000000383535c224 */ /* 0x000fe200078e020d */
[----:B------:R-:W-:Y:S04]  /*34a0*/  BSSY B1, `(.L_x_94) ;  /* 0x0000006000017945 */ /* 0x000fe80003800000 */
[----:B------:R0:W-:Y:S01]  /*34b0*/  @!P4 STG.E.U8 desc[UR36][R6.64+0x39], R53 ;  /* 0x000039350600c986 */ /* 0x0001e2000c101124 */
[----:B------:R-:W-:Y:S05]  /*34c0*/  @P3 BRA `(.L_x_95) ;  /* 0x00000000000c3947 */ /* 0x000fea0003800000 */
[----:B------:R-:W5:Y:S02]  /*34d0*/  LDG.E.U8 R66, desc[UR36][R8.64+0x38] ;  /* 0x0000382408427981 */ /* 0x000f64000c1e1100 */
[----:B-----5:R-:W-:-:S05]  /*34e0*/  PRMT R0, R66, 0x8880, RZ ;  /* 0x0000888042007816 */ /* 0x020fca00000000ff */
[----:B------:R-:W-:-:S07]  /*34f0*/  IMAD R13, R0, R57, RZ ;  /* 0x00000039000d7224 */ /* 0x000fce00078e02ff */
.L_x_95:
[----:B------:R-:W-:Y:S05]  /*3500*/  BSYNC B1 ;  /* 0x0000000000017941 */ /* 0x000fea0003800000 */
.L_x_94:
[----:B0-----:R-:W-:Y:S01]  /*3510*/  @!P3 IMAD R3, R54, R56, R13 ;  /* 0x000000383603b224 */ /* 0x001fe200078e020d */
[----:B------:R-:W-:Y:S01]  /*3520*/  ISETP.LT.OR P1, PT, R70, 0x9, !P1 ;  /* 0x000000094600780c */ /* 0x000fe20004f21670 */
[----:B------:R-:W-:Y:S03]  /*3530*/  BSSY B1, `(.L_x_96) ;  /* 0x0000006000017945 */ /* 0x000fe60003800000 */
[----:B------:R0:W-:Y:S09]  /*3540*/  @!P3 STG.E.U8 desc[UR36][R4.64+0x38], R3 ;  /* 0x000038030400b986 */ /* 0x0001f2000c101124 */
[----:B------:R-:W-:Y:S05]  /*3550*/  @P1 BRA `(.L_x_97) ;  /* 0x00000000000c1947 */ /* 0x000fea0003800000 */
[----:B------:R-:W5:Y:S02]  /*3560*/  LDG.E.U8 R66, desc[UR36][R8.64+0x39] ;  /* 0x0000392408427981 */ /* 0x000f64000c1e1100 */
[----:B-----5:R-:W-:-:S05]  /*3570*/  PRMT R0, R66, 0x8880, RZ ;  /* 0x0000888042007816 */ /* 0x020fca00000000ff */
[----:B------:R-:W-:-:S07]  /*3580*/  IMAD R13, R0, R57, RZ ;  /* 0x00000039000d7224 */ /* 0x000fce00078e02ff */
.L_x_97:
[----:B------:R-:W-:Y:S05]  /*3590*/  BSYNC B1 ;  /* 0x0000000000017941 */ /* 0x000fea0003800000 */
.L_x_96:
[----:B------:R-:W-:Y:S01]  /*35a0*/  IMAD R13, R55, R56, R13 ;  /* 0x00000038370d7224 */ /* 0x000fe200078e020d */
[----:B------:R-:W-:Y:S06]  /*35b0*/  @P1 BRA `(.L_x_98) ;  /* 0x0000000400c81947 */ /* 0x000fec0003800000 */
[----:B------:R0:W-:Y:S01]  /*35c0*/  STG.E.U8 desc[UR36][R4.64+0x39], R13 ;  /* 0x0000390d04007986 */ /* 0x0001e2000c101124 */
[----:B------:R-:W-:Y:S05]  /*35d0*/  BRA `(.L_x_98) ;  /* 0x0000000400c07947 */ /* 0x000fea0003800000 */
.L_x_33:
[C---:B------:R-:W-:Y:S02]  /*35e0*/  ISETP.GE.AND P1, PT, R71.reuse, 0x1, PT ;  /* 0x000000014700780c */ /* 0x040fe40003f26270 */
[----:B------:R-:W-:Y:S02]  /*35f0*/  ISETP.GE.AND P0, PT, R71, 0x2, PT ;  /* 0x000000024700780c */ /* 0x000fe40003f06270 */
[C---:B------:R-:W-:Y:S02]  /*3600*/  ISETP.LT.OR P4, PT, R70.reuse, 0x1, !P1 ;  /* 0x000000014600780c */ /* 0x040fe40004f81670 */
[C---:B------:R-:W-:Y:S02]  /*3610*/  ISETP.LT.OR P5, PT, R70.reuse, 0x1, !P0 ;  /* 0x000000014600780c */ /* 0x040fe400047a1670 */
[C---:B------:R-:W-:Y:S02]  /*3620*/  ISETP.LT.OR P1, PT, R70.reuse, 0x9, !P1 ;  /* 0x000000094600780c */ /* 0x040fe40004f21670 */
[----:B------:R-:W-:-:S02]  /*3630*/  ISETP.LT.OR P0, PT, R70, 0x9, !P0 ;  /* 0x000000094600780c */ /* 0x000fc40004701670 */
[C---:B------:R-:W-:Y:S02]  /*3640*/  ISETP.GE.AND P3, PT, R71.reuse, 0x9, PT ;  /* 0x000000094700780c */ /* 0x040fe40003f66270 */
[----:B------:R-:W-:-:S03]  /*3650*/  ISETP.GE.AND P2, PT, R71, 0xa, PT ;  /* 0x0000000a4700780c */ /* 0x000fc60003f46270 */
[-C--:B------:R-:W-:Y:S02]  /*3660*/  @!P4 IMAD R3, R24, R56.reuse, RZ ;  /* 0x000000381803c224 */ /* 0x080fe400078e02ff */
[-C--:B------:R-:W-:Y:S02]  /*3670*/  @!P5 IMAD R25, R25, R56.reuse, RZ ;  /* 0x000000381919d224 */ /* 0x080fe400078e02ff */
[-C--:B------:R-:W-:Y:S01]  /*3680*/  @!P1 IMAD R9, R26, R56.reuse, RZ ;  /* 0x000000381a099224 */ /* 0x080fe200078e02ff */
[----:B------:R0:W-:Y:S01]  /*3690*/  @!P4 STG.E.U8 desc[UR36][R6.64], R3 ;  /* 0x000000030600c986 */ /* 0x0001e2000c101124 */
[C---:B------:R-:W-:Y:S01]  /*36a0*/  ISETP.LT.OR P4, PT, R70.reuse, 0x1, !P3 ;  /* 0x000000014600780c */ /* 0x040fe20005f81670 */
[----:B------:R-:W-:Y:S02]  /*36b0*/  @!P0 IMAD R27, R27, R56, RZ ;  /* 0x000000381b1b8224 */ /* 0x000fe400078e02ff */
[----:B------:R-:W-:Y:S01]  /*36c0*/  @!P5 STG.E.U8 desc[UR36][R6.64+0x1], R25 ;  /* 0x000001190600d986 */ /* 0x000fe2000c101124 */
[----:B------:R-:W-:-:S02]  /*36d0*/  ISETP.LT.OR P5, PT, R70, 0x1, !P2 ;  /* 0x000000014600780c */ /* 0x000fc400057a1670 */
[C---:B------:R-:W-:Y:S01]  /*36e0*/  ISETP.LT.OR P2, PT, R70.reuse, 0x9, !P2 ;  /* 0x000000094600780c */ /* 0x040fe20005741670 */
[----:B------:R1:W-:Y:S01]  /*36f0*/  @!P1 STG.E.U8 desc[UR36][R4.64], R9 ;  /* 0x0000000904009986 */ /* 0x0003e2000c101124 */
[----:B------:R-:W-:Y:S02]  /*3700*/  ISETP.LT.OR P1, PT, R70, 0x9, !P3 ;  /* 0x000000094600780c */ /* 0x000fe40005f21670 */
[C---:B------:R-:W-:Y:S01]  /*3710*/  ISETP.GE.AND P3, PT, R71.reuse, 0x11, PT ;  /* 0x000000114700780c */ /* 0x040fe20003f66270 */
[----:B------:R-:W-:Y:S01]  /*3720*/  @!P0 STG.E.U8 desc[UR36][R4.64+0x1], R27 ;  /* 0x0000011b04008986 */ /* 0x000fe2000c101124 */
[----:B------:R-:W-:Y:S01]  /*3730*/  ISETP.GE.AND P0, PT, R71, 0x12, PT ;  /* 0x000000124700780c */ /* 0x000fe20003f06270 */
[----:B------:R-:W-:-:S04]  /*3740*/  @!P4 IMAD R11, R28, R56, RZ ;  /* 0x000000381c0bc224 */ /* 0x000fc800078e02ff */
[-C--:B------:R-:W-:Y:S01]  /*3750*/  @!P5 IMAD R29, R29, R56.reuse, RZ ;  /* 0x000000381d1dd224 */ /* 0x080fe200078e02ff */
[----:B------:R-:W-:Y:S01]  /*3760*/  @!P4 STG.E.U8 desc[UR36][R6.64+0x8], R11 ;  /* 0x0000080b0600c986 */ /* 0x000fe2000c101124 */
[C---:B------:R-:W-:Y:S01]  /*3770*/  ISETP.LT.OR P4, PT, R70.reuse, 0x1, !P3 ;  /* 0x000000014600780c */ /* 0x040fe20005f81670 */
[-C--:B------:R-:W-:Y:S02]  /*3780*/  @!P2 IMAD R31, R31, R56.reuse, RZ ;  /* 0x000000381f1fa224 */ /* 0x080fe400078e02ff */
[----:B------:R-:W-:Y:S01]  /*3790*/  @!P5 STG.E.U8 desc[UR36][R6.64+0x9], R29 ;  /* 0x0000091d0600d986 */ /* 0x000fe2000c101124 */
[----:B------:R-:W-:Y:S01]  /*37a0*/  ISETP.LT.OR P5, PT, R70, 0x1, !P0 ;  /* 0x000000014600780c */ /* 0x000fe200047a1670 */
[----:B0-----:R-:W-:Y:S01]  /*37b0*/  @!P1 IMAD R3, R30, R56, RZ ;  /* 0x000000381e039224 */ /* 0x001fe200078e02ff */
[----:B------:R-:W-:Y:S01]  /*37c0*/  ISETP.LT.OR P0, PT, R70, 0x9, !P0 ;  /* 0x000000094600780c */ /* 0x000fe20004701670 */
[----:B------:R-:W-:Y:S01]  /*37d0*/  @!P2 STG.E.U8 desc[UR36][R4.64+0x9], R31 ;  /* 0x0000091f0400a986 */ /* 0x000fe2000c101124 */
[----:B------:R-:W-:-:S03]  /*37e0*/  ISETP.GE.AND P2, PT, R71, 0x19, PT ;  /* 0x000000194700780c */ /* 0x000fc60003f46270 */
[----:B------:R0:W-:Y:S01]  /*37f0*/  @!P1 STG.E.U8 desc[UR36][R4.64+0x8], R3 ;  /* 0x0000080304009986 */ /* 0x0001e2000c101124 */
[----:B------:R-:W-:Y:S01]  /*3800*/  ISETP.LT.OR P1, PT, R70, 0x9, !P3 ;  /* 0x000000094600780c */ /* 0x000fe20005f21670 */
[----:B-1----:R-:W-:Y:S01]  /*3810*/  @!P4 IMAD R9, R32, R56, RZ ;  /* 0x000000382009c224 */ /* 0x002fe200078e02ff */
[----:B------:R-:W-:-:S03]  /*3820*/  ISETP.GE.AND P3, PT, R71, 0x1a, PT ;  /* 0x0000001a4700780c */ /* 0x000fc60003f66270 */
[-C--:B------:R-:W-:Y:S01]  /*3830*/  @!P5 IMAD R33, R33, R56.reuse, RZ ;  /* 0x000000382121d224 */ /* 0x080fe200078e02ff */
[----:B------:R-:W-:Y:S01]  /*3840*/  @!P4 STG.E.U8 desc[UR36][R6.64+0x10], R9 ;  /* 0x000010090600c986 */ /* 0x000fe2000c101124 */
[C---:B------:R-:W-:Y:S01]  /*3850*/  ISETP.LT.OR P4, PT, R70.reuse, 0x1, !P3 ;  /* 0x000000014600780c */ /* 0x040fe20005f81670 */
[-C--:B------:R-:W-:Y:S01]  /*3860*/  @!P0 IMAD R35, R35, R56.reuse, RZ ;  /* 0x0000003823238224 */ /* 0x080fe200078e02ff */
[C---:B------:R-:W-:Y:S01]  /*3870*/  ISETP.LT.OR P3, PT, R70.reuse, 0x9, !P3 ;  /* 0x000000094600780c */ /* 0x040fe20005f61670 */
[----:B------:R-:W-:Y:S01]  /*3880*/  @!P5 STG.E.U8 desc[UR36][R6.64+0x11], R33 ;  /* 0x000011210600d986 */ /* 0x000fe2000c101124 */
[----:B------:R-:W-:Y:S02]  /*3890*/  ISETP.LT.OR P5, PT, R70, 0x1, !P2 ;  /* 0x000000014600780c */ /* 0x000fe400057a1670 */
[----:B0-----:R-:W-:Y:S01]  /*38a0*/  @!P1 IMAD R3, R34, R56, RZ ;  /* 0x0000003822039224 */ /* 0x001fe200078e02ff */
[----:B------:R-:W-:Y:S01]  /*38b0*/  @!P0 STG.E.U8 desc[UR36][R4.64+0x11], R35 ;  /* 0x0000112304008986 */ /* 0x000fe2000c101124 */
[----:B------:R-:W-:-:S02]  /*38c0*/  ISETP.LT.OR P2, PT, R70, 0x9, !P2 ;  /* 0x000000094600780c */ /* 0x000fc40005741670 */
[C---:B------:R-:W-:Y:S01]  /*38d0*/  ISETP.GE.AND P0, PT, R71.reuse, 0x21, PT ;  /* 0x000000214700780c */ /* 0x040fe20003f06270 */
[----:B------:R0:W-:Y:S01]  /*38e0*/  @!P1 STG.E.U8 desc[UR36][R4.64+0x10], R3 ;  /* 0x0000100304009986 */ /* 0x0001e2000c101124 */
[----:B------:R-:W-:Y:S01]  /*38f0*/  ISETP.GE.AND P1, PT, R71, 0x22, PT ;  /* 0x000000224700780c */ /* 0x000fe20003f26270 */
[-C--:B------:R-:W-:Y:S02]  /*3900*/  @!P4 IMAD R37, R37, R56.reuse, RZ ;  /* 0x000000382525c224 */ /* 0x080fe400078e02ff */
[-C--:B------:R-:W-:Y:S02]  /*3910*/  @!P3 IMAD R39, R39, R56.reuse, RZ ;  /* 0x000000382727b224 */ /* 0x080fe400078e02ff */
[-C--:B------:R-:W-:Y:S01]  /*3920*/  @!P5 IMAD R11, R36, R56.reuse, RZ ;  /* 0x00000038240bd224 */ /* 0x080fe200078e02ff */
[----:B------:R-:W-:Y:S01]  /*3930*/  @!P4 STG.E.U8 desc[UR36][R6.64+0x19], R37 ;  /* 0x000019250600c986 */ /* 0x000fe2000c101124 */
[C---:B------:R-:W-:Y:S02]  /*3940*/  ISETP.LT.OR P4, PT, R70.reuse, 0x1, !P0 ;  /* 0x000000014600780c */ /* 0x040fe40004781670 */
[C---:B------:R-:W-:Y:S01]  /*3950*/  ISETP.LT.OR P0, PT, R70.reuse, 0x9, !P0 ;  /* 0x000000094600780c */ /* 0x040fe20004701670 */
[----:B------:R-:W-:Y:S01]  /*3960*/  @!P5 STG.E.U8 desc[UR36][R6.64+0x18], R11 ;  /* 0x0000180b0600d986 */ /* 0x000fe2000c101124 */
[----:B------:R-:W-:Y:S01]  /*3970*/  ISETP.LT.OR P5, PT, R70, 0x1, !P1 ;  /* 0x000000014600780c */ /* 0x000fe20004fa1670 */
[----:B0-----:R-:W-:Y:S01]  /*3980*/  @!P2 IMAD R3, R38, R56, RZ ;  /* 0x000000382603a224 */ /* 0x001fe200078e02ff */
[----:B------:R-:W-:Y:S01]  /*3990*/  ISETP.LT.OR P1, PT, R70, 0x9, !P1 ;  /* 0x000000094600780c */ /* 0x000fe20004f21670 */
[----:B------:R-:W-:Y:S01]  /*39a0*/  @!P3 STG.E.U8 desc[UR36][R4.64+0x19], R39 ;  /* 0x000019270400b986 */ /* 0x000fe2000c101124 */
[----:B------:R-:W-:-:S03]  /*39b0*/  ISETP.GE.AND P3, PT, R71, 0x29, PT ;  /* 0x000000294700780c */ /* 0x000fc60003f66270 */
[----:B------:R0:W-:Y:S01]  /*39c0*/  @!P2 STG.E.U8 desc[UR36][R4.64+0x18], R3 ;  /* 0x000018030400a986 */ /* 0x0001e2000c101124 */
[----:B------:R-:W-:Y:S01]  /*39d0*/  ISETP.GE.AND P2, PT, R71, 0x2a, PT ;  /* 0x0000002a4700780c */ /* 0x000fe20003f46270 */
[----:B------:R-:W-:-:S04]  /*39e0*/  @!P4 IMAD R9, R40, R56, RZ ;  /* 0x000000382809c224 */ /* 0x000fc800078e02ff */
[-C--:B------:R-:W-:Y:S01]  /*39f0*/  @!P5 IMAD R41, R41, R56.reuse, RZ ;  /* 0x000000382929d224 */ /* 0x080fe200078e02ff */
[----:B------:R-:W-:Y:S01]  /*3a00*/  @!P4 STG.E.U8 desc[UR36][R6.64+0x20], R9 ;  /* 0x000020090600c986 */ /* 0x000fe2000c101124 */
[C---:B------:R-:W-:Y:S01]  /*3a10*/  ISETP.LT.OR P4, PT, R70.reuse, 0x1, !P3 ;  /* 0x000000014600780c */ /* 0x040fe20005f81670 */
[-C--:B------:R-:W-:Y:S01]  /*3a20*/  @!P1 IMAD R43, R43, R56.reuse, RZ ;  /* 0x000000382b2b9224 */ /* 0x080fe200078e02ff */
        /* <DEDUP_REMOVED lines=25> */
[----:B------:R1:W-:Y:S01]  /*3bc0*/  @!P4 STG.E.U8 desc[UR36][R6.64+0x30], R9 ;  /* 0x000030090600c986 */ /* 0x0003e2000c101124 */
[C---:B------:R-:W-:Y:S01]  /*3bd0*/  ISETP.LT.OR P4, PT, R70.reuse, 0x1, !P2 ;  /* 0x000000014600780c */ /* 0x040fe20005781670 */
[-C--:B------:R-:W-:Y:S01]  /*3be0*/  @!P0 IMAD R51, R51, R56.reuse, RZ ;  /* 0x0000003833338224 */ /* 0x080fe200078e02ff */
[C---:B------:R-:W-:Y:S01]  /*3bf0*/  ISETP.LT.OR P2, PT, R70.reuse, 0x9, !P2 ;  /* 0x000000094600780c */ /* 0x040fe20005741670 */
[----:B------:R2:W-:Y:S01]  /*3c00*/  @!P5 STG.E.U8 desc[UR36][R6.64+0x31], R49 ;  /* 0x000031310600d986 */ /* 0x0005e2000c101124 */
[----:B------:R-:W-:Y:S01]  /*3c10*/  ISETP.LT.OR P5, PT, R70, 0x1, !P3 ;  /* 0x000000014600780c */ /* 0x000fe20005fa1670 */
[-C--:B0-----:R-:W-:Y:S01]  /*3c20*/  @!P1 IMAD R3, R50, R56.reuse, RZ ;  /* 0x0000003832039224 */ /* 0x081fe200078e02ff */
[----:B------:R-:W-:Y:S01]  /*3c30*/  ISETP.LT.OR P3, PT, R70, 0x9, !P3 ;  /* 0x000000094600780c */ /* 0x000fe20005f61670 */
[----:B------:R2:W-:Y:S04]  /*3c40*/  @!P0 STG.E.U8 desc[UR36][R4.64+0x31], R51 ;  /* 0x0000313304008986 */ /* 0x0005e8000c101124 */
[----:B------:R2:W-:Y:S02]  /*3c50*/  @!P1 STG.E.U8 desc[UR36][R4.64+0x30], R3 ;  /* 0x0000300304009986 */ /* 0x0005e4000c101124 */
[----:B------:R-:W-:-:S02]  /*3c60*/  @!P4 IMAD R11, R52, R56, RZ ;  /* 0x00000038340bc224 */ /* 0x000fc400078e02ff */
[-C--:B-1----:R-:W-:Y:S02]  /*3c70*/  @!P2 IMAD R9, R54, R56.reuse, RZ ;  /* 0x000000383609a224 */ /* 0x082fe400078e02ff */
[-C--:B------:R-:W-:Y:S01]  /*3c80*/  @!P5 IMAD R53, R53, R56.reuse, RZ ;  /* 0x000000383535d224 */ /* 0x080fe200078e02ff */
[----:B------:R2:W-:Y:S01]  /*3c90*/  @!P4 STG.E.U8 desc[UR36][R6.64+0x38], R11 ;  /* 0x0000380b0600c986 */ /* 0x0005e2000c101124 */
[----:B------:R-:W-:-:S03]  /*3ca0*/  @!P3 IMAD R55, R55, R56, RZ ;  /* 0x000000383737b224 */ /* 0x000fc600078e02ff */
[----:B------:R2:W-:Y:S04]  /*3cb0*/  @!P5 STG.E.U8 desc[UR36][R6.64+0x39], R53 ;  /* 0x000039350600d986 */ /* 0x0005e8000c101124 */
[----:B------:R2:W-:Y:S04]  /*3cc0*/  @!P2 STG.E.U8 desc[UR36][R4.64+0x38], R9 ;  /* 0x000038090400a986 */ /* 0x0005e8000c101124 */
[----:B------:R2:W-:Y:S02]  /*3cd0*/  @!P3 STG.E.U8 desc[UR36][R4.64+0x39], R55 ;  /* 0x000039370400b986 */ /* 0x0005e4000c101124 */
.L_x_98:
[----:B------:R-:W-:Y:S05]  /*3ce0*/  BSYNC B0 ;  /* 0x0000000000007941 */ /* 0x000fea0003800000 */
.L_x_32:
[----:B0-2---:R-:W2:Y:S01]  /*3cf0*/  LDL.64 R2, [R1] ;  /* 0x0000000001027983 */ /* 0x005ea20000100a00 */
[----:B------:R-:W-:Y:S01]  /*3d00*/  ULDC.64 UR4, c[0x0][0x650] ;  /* 0x0001940000047ab9 */ /* 0x000fe20000000a00 */
[----:B------:R0:W-:Y:S01]  /*3d10*/  SYNCS.ARRIVE.TRANS64.A1T0 RZ, [R64+UR47], RZ ;  /* 0x000000ff40ff79a7 */ /* 0x0001e2000810002f */
[----:B------:R-:W-:Y:S01]  /*3d20*/  PRMT R0, RZ, 0x7610, R0 ;  /* 0x00007610ff007816 */ /* 0x000fe20000000000 */
[----:B------:R-:W-:Y:S02]  /*3d30*/  IMAD.MOV.U32 R19, RZ, RZ, -0x1 ;  /* 0xffffffffff137424 */ /* 0x000fe400078e00ff */
[----:B------:R-:W-:Y:S01]  /*3d40*/  IMAD.MOV.U32 R22, RZ, RZ, -0x1 ;  /* 0xffffffffff167424 */ /* 0x000fe200078e00ff */
[----:B--2---:R-:W-:-:S04]  /*3d50*/  LEA R18, P0, R2, R18, 0x1 ;  /* 0x0000001202127211 */ /* 0x004fc800078008ff */
[----:B------:R-:W-:Y:S01]  /*3d60*/  LEA.HI.X R17, R2, R17, R23, 0x1, P0 ;  /* 0x0000001102117211 */ /* 0x000fe200000f0c17 */
[----:B------:R-:W-:Y:S01]  /*3d70*/  IMAD.MOV.U32 R2, RZ, RZ, -0x1 ;  /* 0xffffffffff027424 */ /* 0x000fe200078e00ff */
[----:B------:R-:W-:-:S04]  /*3d80*/  ISETP.GE.U32.AND P0, PT, R18, UR4, PT ;  /* 0x0000000412007c0c */ /* 0x000fc8000bf06070 */
[----:B------:R-:W-:-:S13]  /*3d90*/  ISETP.GE.U32.AND.EX P0, PT, R17, UR5, PT, P0 ;  /* 0x0000000511007c0c */ /* 0x000fda000bf06100 */
[----:B0-----:R-:W-:Y:S05]  /*3da0*/  @P0 BRA `(.L_x_99) ;  /* 0x0000000400700947 */ /* 0x001fea0003800000 */
[----:B------:R-:W0:Y:S01]  /*3db0*/  S2R R10, SR_CTAID.X ;  /* 0x00000000000a7919 */ /* 0x000e220000002500 */
[----:B------:R-:W2:Y:S01]  /*3dc0*/  LDC.64 R8, c[0x0][0x628] ;  /* 0x00018a00ff087b82 */ /* 0x000ea20000000a00 */
[----:B------:R-:W-:Y:S01]  /*3dd0*/  ULDC UR4, c[0x0][0x150] ;  /* 0x0000540000047ab9 */ /* 0x000fe20000000800 */
[----:B-1-3--:R-:W-:Y:S01]  /*3de0*/  IMAD.MOV.U32 R6, RZ, RZ, R18 ;  /* 0x000000ffff067224 */ /* 0x00afe200078e0012 */
[----:B------:R-:W1:Y:S01]  /*3df0*/  S2R R20, SR_CTAID.Y ;  /* 0x0000000000147919 */ /* 0x000e620000002600 */
[----:B------:R-:W-:-:S04]  /*3e00*/  IMAD.MOV.U32 R7, RZ, RZ, R17 ;  /* 0x000000ffff077224 */ /* 0x000fc800078e0011 */
[----:B------:R-:W3:Y:S08]  /*3e10*/  LDC R15, c[0x0][0x144] ;  /* 0x00005100ff0f7b82 */ /* 0x000ef00000000800 */
[----:B------:R-:W1:Y:S08]  /*3e20*/  LDC R0, c[0x0][0x630] ;  /* 0x00018c00ff007b82 */ /* 0x000e700000000800 */
[----:B------:R-:W1:Y:S01]  /*3e30*/  LDC.64 R12, c[0x0][0x620] ;  /* 0x00018800ff0c7b82 */ /* 0x000e620000000a00 */
[----:B--2---:R-:W-:-:S04]  /*3e40*/  ISETP.NE.U32.AND P0, PT, R8, RZ, PT ;  /* 0x000000ff0800720c */ /* 0x004fc80003f05070 */
[----:B------:R-:W-:Y:S02]  /*3e50*/  ISETP.NE.AND.EX P0, PT, R9, RZ, PT, P0 ;  /* 0x000000ff0900720c */ /* 0x000fe40003f05300 */
[----:B0-----:R-:W-:-:S05]  /*3e60*/  I2FP.F32.U32 R2, R10 ;  /* 0x0000000a00027245 */ /* 0x001fca0000201000 */
[----:B------:R-:W-:-:S04]  /*3e70*/  FMUL R2, R2, UR4 ;  /* 0x0000000402027c20 */ /* 0x000fc80008400000 */
[----:B------:R0:W2:Y:S02]  /*3e80*/  F2I.U32.TRUNC.NTZ R14, R2 ;  /* 0x00000002000e7305 */ /* 0x0000a4000020f000 */
[----:B---3--:R-:W-:Y:S05]  /*3e90*/  @!P0 BRA `(.L_x_100) ;  /* 0x0000000000288947 */ /* 0x008fea0003800000 */
[----:B------:R-:W3:Y:S02]  /*3ea0*/  LDC R3, c[0x0][0x634] ;  /* 0x00018d00ff037b82 */ /* 0x000ee40000000800 */
[----:B---3--:R-:W-:-:S05]  /*3eb0*/  IADD3 R7, P0, R18, R3, RZ ;  /* 0x0000000312077210 */ /* 0x008fca0007f1e0ff */
[----:B------:R-:W-:-:S04]  /*3ec0*/  IMAD.X R11, RZ, RZ, R17, P0 ;  /* 0x000000ffff0b7224 */ /* 0x000fc800000e0611 */
[----:B0-----:R-:W-:-:S04]  /*3ed0*/  IMAD.WIDE.U32 R2, R11, R8, RZ ;  /* 0x000000080b027225 */ /* 0x001fc800078e00ff */
[----:B----4-:R-:W-:-:S04]  /*3ee0*/  IMAD.WIDE.U32 R4, P0, R7, R9, R2 ;  /* 0x0000000907047225 */ /* 0x010fc80007800002 */
[----:B------:R-:W-:-:S04]  /*3ef0*/  IMAD.WIDE.U32 R2, R7, R8, RZ ;  /* 0x0000000807027225 */ /* 0x000fc800078e00ff */
[----:B------:R-:W-:Y:S01]  /*3f00*/  IMAD.X R7, RZ, RZ, RZ, P0 ;  /* 0x000000ffff077224 */ /* 0x000fe200000e06ff */
[----:B------:R-:W-:Y:S01]  /*3f10*/  IADD3 RZ, P0, R3, R4, RZ ;  /* 0x0000000403ff7210 */ /* 0x000fe20007f1e0ff */
[----:B------:R-:W-:-:S04]  /*3f20*/  IMAD.MOV.U32 R6, RZ, RZ, R5 ;  /* 0x000000ffff067224 */ /* 0x000fc800078e0005 */
[----:B------:R-:W-:-:S08]  /*3f30*/  IMAD.WIDE.U32.X R6, R11, R9, R6, P0 ;  /* 0x000000090b067225 */ /* 0x000fd000000e0406 */
.L_x_100:
[----:B----4-:R-:W3:Y:S01]  /*3f40*/  LDC.64 R26, c[0x0][0x640] ;  /* 0x00019000ff1a7b82 */ /* 0x010ee20000000a00 */
[-C--:B-1----:R-:W-:Y:S01]  /*3f50*/  SHF.R.U64 R11, R6, R0.reuse, R7 ;  /* 0x00000000060b7219 */ /* 0x082fe20000001207 */
[----:B------:R-:W-:Y:S01]  /*3f60*/  IMAD.MOV.U32 R19, RZ, RZ, R17 ;  /* 0x000000ffff137224 */ /* 0x000fe200078e0011 */
[----:B------:R-:W-:Y:S01]  /*3f70*/  SHF.R.U32.HI R0, RZ, R0, R7 ;  /* 0x00000000ff007219 */ /* 0x000fe20000011607 */
[----:B--2---:R-:W-:Y:S01]  /*3f80*/  IMAD.MOV R14, RZ, RZ, -R14 ;  /* 0x000000ffff0e7224 */ /* 0x004fe200078e0a0e */
[----:B------:R-:W-:Y:S01]  /*3f90*/  IADD3 R5, P0, RZ, -R11, RZ ;  /* 0x8000000bff057210 */ /* 0x000fe20007f1e0ff */
[----:B------:R-:W-:Y:S01]  /*3fa0*/  ULDC UR4, c[0x0][0x154] ;  /* 0x0000550000047ab9 */ /* 0x000fe20000000800 */
[----:B------:R-:W-:Y:S01]  /*3fb0*/  IMAD.MOV.U32 R7, RZ, RZ, 0x1 ;  /* 0x00000001ff077424 */ /* 0x000fe200078e00ff */
[----:B------:R-:W1:Y:S01]  /*3fc0*/  LDC R4, c[0x0][0x618] ;  /* 0x00018600ff047b82 */ /* 0x000e620000000800 */
[----:B------:R-:W-:Y:S02]  /*3fd0*/  IMAD R22, R15, R14, R10 ;  /* 0x0000000e0f167224 */ /* 0x000fe400078e020a */
[----:B------:R-:W-:-:S04]  /*3fe0*/  IMAD.X R3, RZ, RZ, ~R0, P0 ;  /* 0x000000ffff037224 */ /* 0x000fc800000e0e00 */
[-C--:B------:R-:W-:Y:S01]  /*3ff0*/  IMAD R0, R3, R12.reuse, RZ ;  /* 0x0000000c03007224 */ /* 0x080fe200078e02ff */
[----:B------:R-:W2:Y:S01]  /*4000*/  LDC R6, c[0x0][0x608] ;  /* 0x00018200ff067b82 */ /* 0x000ea20000000800 */
[----:B0-----:R-:W-:-:S04]  /*4010*/  IMAD.WIDE.U32 R2, R5, R12, R18 ;  /* 0x0000000c05027225 */ /* 0x001fc800078e0012 */
[----:B------:R-:W-:Y:S01]  /*4020*/  IMAD R5, R5, R13, R0 ;  /* 0x0000000d05057224 */ /* 0x000fe200078e0200 */
[----:B------:R-:W-:Y:S02]  /*4030*/  I2FP.F32.U32 R0, R20 ;  /* 0x0000001400007245 */ /* 0x000fe40000201000 */
[----:B------:R-:W0:Y:S01]  /*4040*/  LDC R24, c[0x0][0x658] ;  /* 0x00019600ff187b82 */ /* 0x000e220000000800 */
[----:B------:R-:W-:Y:S01]  /*4050*/  IMAD.IADD R3, R3, 0x1, R5 ;  /* 0x0000000103037824 */ /* 0x000fe200078e0205 */
[----:B---3--:R-:W-:Y:S01]  /*4060*/  ISETP.NE.U32.AND P0, PT, R26, RZ, PT ;  /* 0x000000ff1a00720c */ /* 0x008fe20003f05070 */
[----:B------:R-:W-:Y:S01]  /*4070*/  FMUL R0, R0, UR4 ;  /* 0x0000000400007c20 */ /* 0x000fe20008400000 */
[----:B------:R-:W-:Y:S02]  /*4080*/  IMAD.MOV.U32 R5, RZ, RZ, -0x1 ;  /* 0xffffffffff057424 */ /* 0x000fe400078e00ff */
[----:B------:R-:W-:Y:S01]  /*4090*/  ISETP.NE.AND.EX P0, PT, R27, RZ, PT, P0 ;  /* 0x000000ff1b00720c */ /* 0x000fe20003f05300 */
[----:B------:R3:W4:Y:S01]  /*40a0*/  F2I.U32.TRUNC.NTZ R12, R0 ;  /* 0x00000000000c7305 */ /* 0x000722000020f000 */
[----:B------:R-:W3:Y:S01]  /*40b0*/  LDC R15, c[0x0][0x148] ;  /* 0x00005200ff0f7b82 */ /* 0x000ee20000000800 */
[----:B-1----:R-:W-:-:S02]  /*40c0*/  SHF.R.U64 R10, R2, R4, R3 ;  /* 0x00000004020a7219 */ /* 0x002fc40000001203 */
[----:B------:R-:W-:-:S05]  /*40d0*/  SHF.R.U32.HI R3, RZ, R4, R3 ;  /* 0x00000004ff037219 */ /* 0x000fca0000011603 */
[----:B------:R-:W1:Y:S01]  /*40e0*/  LDC R14, c[0x0][0x600] ;  /* 0x00018000ff0e7b82 */ /* 0x000e620000000800 */
[-CC-:B--2---:R-:W-:Y:S02]  /*40f0*/  SHF.R.U64 R8, R10, R6.reuse, R3.reuse ;  /* 0x000000060a087219 */ /* 0x184fe40000001203 */
[----:B------:R-:W-:-:S05]  /*4100*/  SHF.R.U32.HI R3, RZ, R6, R3 ;  /* 0x00000006ff037219 */ /* 0x000fca0000011603 */
[----:B------:R-:W2:Y:S01]  /*4110*/  LDC R21, c[0x0][0x648] ;  /* 0x00019200ff157b82 */ /* 0x000ea20000000800 */
[-CC-:B0-----:R-:W-:Y:S02]  /*4120*/  SHF.R.U64 R13, R8, R24.reuse, R3.reuse ;  /* 0x00000018080d7219 */ /* 0x181fe40000001203 */
[-C--:B------:R-:W-:Y:S02]  /*4130*/  SHF.L.U32 R5, R5, R24.reuse, RZ ;  /* 0x0000001805057219 */ /* 0x080fe400000006ff */
[-C--:B------:R-:W-:Y:S01]  /*4140*/  SHF.R.U32.HI R3, RZ, R24.reuse, R3 ;  /* 0x00000018ff037219 */ /* 0x080fe20000011603 */
[----:B------:R-:W-:Y:S01]  /*4150*/  IMAD.MOV.U32 R2, RZ, RZ, R13 ;  /* 0x000000ffff027224 */ /* 0x000fe200078e000d */
[----:B------:R-:W-:Y:S01]  /*4160*/  SHF.L.U32 R24, R7, R24, RZ ;  /* 0x0000001807187219 */ /* 0x000fe200000006ff */
[----:B------:R-:W0:Y:S01]  /*4170*/  LDC R25, c[0x0][0x638] ;  /* 0x00018e00ff197b82 */ /* 0x000e220000000800 */
[----:B------:R-:W-:-:S07]  /*4180*/  LOP3.LUT R19, RZ, R5, RZ, 0x33, !PT ;  /* 0x00000005ff137212 */ /* 0x000fce00078e33ff */
[----:B------:R-:W0:Y:S01]  /*4190*/  LDC R28, c[0x0][0x610] ;  /* 0x00018400ff1c7b82 */ /* 0x000e220000000800 */
[----:B----4-:R-:W-:Y:S05]  /*41a0*/  @!P0 BRA `(.L_x_101) ;  /* 0x0000000000288947 */ /* 0x010fea0003800000 */
[----:B---3--:R-:W3:Y:S02]  /*41b0*/  LDC R0, c[0x0][0x64c] ;  /* 0x00019300ff007b82 */ /* 0x008ee40000000800 */
[----:B---3--:R-:W-:-:S05]  /*41c0*/  IADD3 R7, P0, R13, R0, RZ ;  /* 0x000000000d077210 */ /* 0x008fca0007f1e0ff */
        /* <DEDUP_REMOVED lines=8> */
.L_x_101:
[----:B------:R-:W4:Y:S01]  /*4250*/  LDC R4, c[0x0][0x65c] ;  /* 0x00019700ff047b82 */ /* 0x000f220000000800 */
[----:B--23--:R-:W-:Y:S01]  /*4260*/  SHF.R.U64 R0, R2, R21, R3 ;  /* 0x0000001502007219 */ /* 0x00cfe20000001203 */
[----:B-1----:R-:W-:Y:S01]  /*4270*/  VIADD R3, R14, 0xffffffff ;  /* 0xffffffff0e037836 */ /* 0x002fe20000000000 */
[----:B------:R-:W-:Y:S01]  /*4280*/  LOP3.LUT R19, R8, R19, RZ, 0xc0, !PT ;  /* 0x0000001308137212 */ /* 0x000fe200078ec0ff */
[----:B------:R-:W-:Y:S02]  /*4290*/  IMAD.MOV R12, RZ, RZ, -R12 ;  /* 0x000000ffff0c7224 */ /* 0x000fe400078e0a0c */
[----:B------:R-:W-:Y:S01]  /*42a0*/  IMAD.MOV R2, RZ, RZ, -R0 ;  /* 0x000000ffff027224 */ /* 0x000fe200078e0a00 */
[----:B------:R-:W-:Y:S01]  /*42b0*/  LOP3.LUT R3, R10, R3, RZ, 0xc0, !PT ;  /* 0x000000030a037212 */ /* 0x000fe200078ec0ff */
[----:B------:R-:W-:Y:S02]  /*42c0*/  IMAD R19, R24, R0, R19 ;  /* 0x0000000018137224 */ /* 0x000fe400078e0213 */
[----:B0-----:R-:W-:-:S04]  /*42d0*/  IMAD R0, R2, R25, R13 ;  /* 0x0000001902007224 */ /* 0x001fc800078e020d */
[----:B------:R-:W-:Y:S01]  /*42e0*/  IMAD R2, R0, R14, R3 ;  /* 0x0000000e00027224 */ /* 0x000fe200078e0203 */
[----:B----4-:R-:W-:Y:S01]  /*42f0*/  ISETP.NE.AND P0, PT, R4, 0x1, PT ;  /* 0x000000010400780c */ /* 0x010fe20003f05270 */
[----:B------:R-:W-:-:S05]  /*4300*/  IMAD.MOV.U32 R4, RZ, RZ, 0x1 ;  /* 0x00000001ff047424 */ /* 0x000fca00078e00ff */
[----:B------:R-:W-:-:S07]  /*4310*/  PRMT R0, R4, 0x7610, R0 ;  /* 0x0000761004007816 */ /* 0x000fce0000000000 */
[----:B------:R-:W-:-:S04]  /*4320*/  @P0 IMAD R22, R15, R12, R20 ;  /* 0x0000000c0f160224 */ /* 0x000fc800078e0214 */
[----:B------:R-:W-:-:S05]  /*4330*/  IMAD R19, R19, R28, R22 ;  /* 0x0000001c13137224 */ /* 0x000fca00078e0216 */
[----:B------:R-:W-:Y:S02]  /*4340*/  SEL R22, R2, R19, !P0 ;  /* 0x0000001302167207 */ /* 0x000fe40004000000 */
[----:B------:R-:W-:Y:S01]  /*4350*/  SEL R19, R19, R2, !P0 ;  /* 0x0000000213137207 */ /* 0x000fe20004000000 */
[----:B------:R-:W-:-:S07]  /*4360*/  IMAD.MOV.U32 R2, RZ, RZ, R11 ;  /* 0x000000ffff027224 */ /* 0x000fce00078e000b */
.L_x_99:
[----:B------:R-:W-:Y:S02]  /*4370*/  LOP3.LUT P0, RZ, R0, 0xff, RZ, 0xc0, !PT ;  /* 0x000000ff00ff7812 */ /* 0x000fe4000780c0ff */
[----:B------:R-:W-:-:S11]  /*4380*/  LOP3.LUT R67, R67, 0x1, RZ, 0x3c, !PT ;  /* 0x0000000143437812 */ /* 0x000fd600078e3cff */
[----:B------:R-:W-:Y:S05]  /*4390*/  @P0 BRA `(.L_x_102) ;  /* 0xffffffd000500947 */ /* 0x000fea000383ffff */
[----:B------:R-:W-:Y:S05]  /*43a0*/  EXIT ;  /* 0x000000000000794d */ /* 0x000fea0003800000 */
.L_x_13:
[----:B------:R-:W-:-:S08]  /*43b0*/  ISETP.NE.AND P0, PT, R0, RZ, PT ;  /* 0x000000ff0000720c */ /* 0x000fd00003f05270 */
[----:B0-----:R-:W0:-:S00]  /*43c0*/  USETMAXREG.DEALLOC.CTAPOOL 0x28 ;  /* 0x00000028000079c8 */ /* 0x001e0000080e0500 */
[----:B------:R-:W-:Y:S05]  /*43d0*/  @P0 EXIT ;  /* 0x000000000000094d */ /* 0x000fea0003800000 */
[----:B0-----:R-:W-:Y:S01]  /*43e0*/  LOP3.LUT P0, RZ, R8, 0xff, RZ, 0xc0, !PT ;  /* 0x000000ff08ff7812 */ /* 0x001fe2000780c0ff */
[----:B------:R-:W-:Y:S02]  /*43f0*/  IMAD.MOV.U32 R0, RZ, RZ, 0x1 ;  /* 0x00000001ff007424 */ /* 0x000fe400078e00ff */
[----:B------:R-:W-:-:S10]  /*4400*/  IMAD.MOV.U32 R7, RZ, RZ, RZ ;  /* 0x000000ffff077224 */ /* 0x000fd400078e00ff */
[----:B------:R-:W-:Y:S05]  /*4410*/  @!P0 BRA `(.L_x_103) ;  /* 0x0000000c00148947 */ /* 0x000fea0003800000 */
[----:B------:R-:W-:Y:S01]  /*4420*/  LOP3.LUT P0, RZ, R4, 0x1f, RZ, 0xc0, !PT ;  /* 0x0000001f04ff7812 */ /* 0x000fe2000780c0ff */
[----:B------:R-:W-:Y:S01]  /*4430*/  ULDC UR5, c[0x0][0x658] ;  /* 0x0001960000057ab9 */ /* 0x000fe20000000800 */
[----:B------:R-:W-:Y:S01]  /*4440*/  UMOV UR6, 0xffffffff ;  /* 0xffffffff00067882 */ /* 0x000fe20000000000 */
[----:B------:R-:W-:Y:S01]  /*4450*/  BSSY B0, `(.L_x_103) ;  /* 0x00000c1000007945 */ /* 0x000fe20003800000 */
[----:B------:R-:W-:Y:S01]  /*4460*/  USHF.L.U32 UR6, UR6, UR5, URZ ;  /* 0x0000000506067299 */ /* 0x000fe2000800063f */
[C---:B------:R-:W-:Y:S01]  /*4470*/  ISETP.NE.AND P2, PT, R3.reuse, RZ, PT ;  /* 0x000000ff0300720c */ /* 0x040fe20003f45270 */
[----:B------:R-:W-:Y:S01]  /*4480*/  IMAD.MOV.U32 R8, RZ, RZ, 0x1 ;  /* 0x00000001ff087424 */ /* 0x000fe200078e00ff */
[----:B------:R-:W-:Y:S01]  /*4490*/  ISETP.NE.OR P0, PT, R3, RZ, !P0 ;  /* 0x000000ff0300720c */ /* 0x000fe20004705670 */
[----:B------:R-:W-:Y:S01]  /*44a0*/  IMAD.MOV.U32 R0, RZ, RZ, 0x1 ;  /* 0x00000001ff007424 */ /* 0x000fe200078e00ff */
[----:B------:R-:W-:Y:S01]  /*44b0*/  LOP3.LUT R6, R16, 0x2, RZ, 0xfc, !PT ;  /* 0x0000000210067812 */ /* 0x000fe200078efcff */
[----:B------:R-:W-:Y:S01]  /*44c0*/  IMAD.MOV.U32 R7, RZ, RZ, RZ ;  /* 0x000000ffff077224 */ /* 0x000fe200078e00ff */
[----:B------:R-:W-:Y:S01]  /*44d0*/  ULDC UR4, c[0x0][0x600] ;  /* 0x0001800000047ab9 */ /* 0x000fe20000000800 */
[----:B------:R-:W-:Y:S01]  /*44e0*/  UMOV UR7, 0x1 ;  /* 0x0000000100077882 */ /* 0x000fe20000000000 */
[----:B------:R-:W-:-:S02]  /*44f0*/  UIADD3 UR19, UR40, 0x1, URZ ;  /* 0x0000000128137890 */ /* 0x000fc4000fffe03f */
[----:B------:R-:W-:Y:S02]  /*4500*/  UIADD3 UR15, UR4, -0x1, URZ ;  /* 0xffffffff040f7890 */ /* 0x000fe4000fffe03f */
[----:B------:R-:W-:Y:S02]  /*4510*/  USHF.L.U32 UR17, UR7, UR5, URZ ;  /* 0x0000000507117299 */ /* 0x000fe4000800063f */
[----:B------:R-:W-:Y:S01]  /*4520*/  ULOP3.LUT UR16, URZ, UR6, URZ, 0x33, !UPT ;  /* 0x000000063f107292 */ /* 0x000fe2000f8e333f */
[----:B------:R-:W-:-:S11]  /*4530*/  ULDC.64 UR20, c[0x0][0x198] ;  /* 0x0000660000147ab9 */ /* 0x000fd60000000a00 */
.L_x_115:
[----:B------:R-:W-:-:S03]  /*4540*/  UMOV UR4, 0xffffffff ;  /* 0xffffffff00047882 */ /* 0x000fc60000000000 */
[----:B------:R-:W-:Y:S05]  /*4550*/  BRA.DIV UR4, `(.L_x_104) ;  /* 0x0000001204207947 */ /* 0x000fea000b800000 */
[----:B------:R-:W-:-:S13]  /*4560*/  ELECT P6, URZ, PT ;  /* 0x00000000003f782f */ /* 0x000fda00038c0000 */
.L_x_130:
[----:B------:R-:W0:Y:S01]  /*4570*/  LDC R3, c[0x0][0x28c] ;  /* 0x0000a300ff037b82 */ /* 0x000e220000000800 */
[----:B------:R-:W-:Y:S01]  /*4580*/  BSSY B1, `(.L_x_105) ;  /* 0x0000035000017945 */ /* 0x000fe20003800000 */
[----:B0-----:R-:W-:-:S13]  /*4590*/  ISETP.LT.OR P6, PT, R3, 0x1, !P6 ;  /* 0x000000010300780c */ /* 0x001fda00077c1670 */
[----:B------:R-:W-:Y:S05]  /*45a0*/  @P6 BRA `(.L_x_106) ;  /* 0x0000000000c86947 */ /* 0x000fea0003800000 */
[----:B------:R-:W-:Y:S02]  /*45b0*/  IMAD.SHL.U32 R22, R22, 0x40, RZ ;  /* 0x0000004016167824 */ /* 0x000fe400078e00ff */
[----:B------:R-:W-:Y:S02]  /*45c0*/  IMAD.SHL.U32 R19, R19, 0x40, RZ ;  /* 0x0000004013137824 */ /* 0x000fe400078e00ff */
[----:B------:R-:W-:Y:S02]  /*45d0*/  IMAD.MOV.U32 R12, RZ, RZ, RZ ;  /* 0x000000ffff0c7224 */ /* 0x000fe400078e00ff */
[----:B------:R-:W-:Y:S02]  /*45e0*/  IMAD.U32 R13, RZ, RZ, UR19 ;  /* 0x00000013ff0d7e24 */ /* 0x000fe4000f8e00ff */
[----:B------:R-:W-:Y:S02]  /*45f0*/  IMAD.MOV.U32 R3, RZ, RZ, R0 ;  /* 0x000000ffff037224 */ /* 0x000fe400078e0000 */
[----:B------:R-:W-:-:S07]  /*4600*/  IMAD.MOV.U32 R4, RZ, RZ, R7 ;  /* 0x000000ffff047224 */ /* 0x000fce00078e0007 */
.L_x_110:
[----:B------:R-:W0:Y:S01]  /*4610*/  S2R R10, SR_CgaCtaId ;  /* 0x00000000000a7919 */ /* 0x000e220000008800 */
[----:B------:R-:W-:Y:S01]  /*4620*/  MOV R5, 0x400 ;  /* 0x0000040000057802 */ /* 0x000fe20000000f00 */
[----:B------:R-:W1:Y:S03]  /*4630*/  @!P2 LDC R9, c[0x0][0x500] ;  /* 0x00014000ff09ab82 */ /* 0x000e660000000800 */
[----:B0-----:R-:W-:Y:S02]  /*4640*/  LEA R11, R10, R5, 0x18 ;  /* 0x000000050a0b7211 */ /* 0x001fe400078ec0ff */
[----:B------:R-:W-:-:S03]  /*4650*/  SHF.L.U32 R5, R3, 0x1f, RZ ;  /* 0x0000001f03057819 */ /* 0x000fc600000006ff */
[----:B------:R-:W-:-:S04]  /*4660*/  IMAD R10, R4, 0x8, R11 ;  /* 0x00000008040a7824 */ /* 0x000fc800078e020b */
[----:B------:R-:W0:Y:S02]  /*4670*/  SYNCS.PHASECHK.TRANS64.TRYWAIT P1, [R10+URZ+0x30], R5 ;  /* 0x000030050a0075a7 */ /* 0x000e24000802017f */
[----:B01----:R-:W-:Y:S05]  /*4680*/  @!P1 BRA `(.L_x_107) ;  /* 0x0000000c00f49947 */ /* 0x003fea0003800000 */
.L_x_131:
[----:B0-----:R-:W-:Y:S01]  /*4690*/  PRMT R5, R6, 0x9910, RZ ;  /* 0x0000991006057816 */ /* 0x001fe200000000ff */
[----:B------:R0:W-:Y:S03]  /*46a0*/  @!P2 SYNCS.ARRIVE.TRANS64 RZ, [R10+URZ], R9 ;  /* 0x000000090affa9a7 */ /* 0x0001e6000800003f */
[----:B------:R-:W-:-:S13]  /*46b0*/  ISETP.NE.AND P1, PT, R5, 0x2, PT ;  /* 0x000000020500780c */ /* 0x000fda0003f25270 */
[----:B0-----:R-:W-:Y:S05]  /*46c0*/  @P1 BRA `(.L_x_108) ;  /* 0x0000000000041947 */ /* 0x001fea0003800000 */
[----:B------:R-:W-:Y:S01]  /*46d0*/  BPT.TRAP 0x1 ;  /* 0x000000040000795c */ /* 0x000fe20000300000 */
.L_x_108:
[----:B------:R-:W-:Y:S05]  /*46e0*/  @P0 BRA `(.L_x_109) ;  /* 0x0000000000040947 */ /* 0x000fea0003800000 */
[----:B------:R-:W-:Y:S01]  /*46f0*/  BPT.TRAP 0x1 ;  /* 0x000000040000795c */ /* 0x000fe20000300000 */
.L_x_109:
[----:B------:R-:W-:Y:S01]  /*4700*/  IMAD R11, R4, 0x2000, R11 ;  /* 0x00002000040b7824 */ /* 0x000fe200078e020b */
[----:B------:R-:W-:Y:S01]  /*4710*/  R2UR UR9, R10 ;  /* 0x000000000a0972ca */ /* 0x000fe200000e0000 */
[----:B------:R-:W-:Y:S01]  /*4720*/  VIADD R13, R13, 0xffffffff ;  /* 0xffffffff0d0d7836 */ /* 0x000fe20000000000 */
[----:B------:R-:W-:Y:S01]  /*4730*/  UIADD3 UR4, UP0, UR20, 0xf0, URZ ;  /* 0x000000f014047890 */ /* 0x000fe2000ff1e03f */
[----:B------:R-:W-:Y:S01]  /*4740*/  R2UR UR11, R19 ;  /* 0x00000000130b72ca */ /* 0x000fe200000e0000 */
[----:B------:R-:W-:Y:S01]  /*4750*/  UIADD3 UR22, UP1, UR20, 0x1f0, URZ ;  /* 0x000001f014167890 */ /* 0x000fe2000ff3e03f */
[----:B------:R-:W-:Y:S01]  /*4760*/  R2UR UR8, R11 ;  /* 0x000000000b0872ca */ /* 0x000fe200000e0000 */
[----:B------:R-:W-:Y:S01]  /*4770*/  UIADD3.X UR5, URZ, UR21, URZ, UP0, !UPT ;  /* 0x000000153f057290 */ /* 0x000fe200087fe43f */
[----:B------:R-:W-:Y:S01]  /*4780*/  R2UR UR10, R12 ;  /* 0x000000000c0a72ca */ /* 0x000fe200000e0000 */
[----:B------:R-:W-:Y:S01]  /*4790*/  VIADD R4, R4, 0x1 ;  /* 0x0000000104047836 */ /* 0x000fe20000000000 */
[----:B------:R-:W-:Y:S01]  /*47a0*/  R2UR UR12, R2 ;  /* 0x00000000020c72ca */ /* 0x000fe200000e0000 */
[----:B------:R-:W-:Y:S01]  /*47b0*/  UIADD3.X UR23, URZ, UR21, URZ, UP1, !UPT ;  /* 0x000000153f177290 */ /* 0x000fe20008ffe43f */
[----:B------:R-:W-:Y:S01]  /*47c0*/  R2UR UR18, R22 ;  /* 0x00000000161272ca */ /* 0x000fe200000e0000 */
[----:B------:R-:W-:Y:S01]  /*47d0*/  UMOV UR6, 0x0 ;  /* 0x0000000000067882 */ /* 0x000fe20000000000 */
[----:B------:R-:W-:Y:S01]  /*47e0*/  ISETP.GT.AND P3, PT, R13, 0x1, PT ;  /* 0x000000010d00780c */ /* 0x000fe20003f64270 */
[----:B------:R-:W-:Y:S01]  /*47f0*/  UMOV UR7, 0x10000000 ;  /* 0x1000000000077882 */ /* 0x000fe20000000000 */
[----:B------:R-:W-:Y:S01]  /*4800*/  ISETP.NE.AND P1, PT, R4, 0x6, PT ;  /* 0x000000060400780c */ /* 0x000fe20003f25270 */
[----:B------:R-:W-:-:S02]  /*4810*/  VIADD R12, R12, 0x80 ;  /* 0x000000800c0c7836 */ /* 0x000fc40000000000 */
[----:B------:R-:W-:Y:S01]  /*4820*/  UIADD3 UR13, UR8, 0x180, URZ ;  /* 0x00000180080d7890 */ /* 0x000fe2000fffe03f */
[----:B------:R-:W-:Y:S01]  /*4830*/  SEL R10, RZ, 0x1, P1 ;  /* 0x00000001ff0a7807 */ /* 0x000fe20000800000 */
[----:B------:R-:W-:Y:S01]  /*4840*/  UIADD3 UR14, UR8, 0xc180, URZ ;  /* 0x0000c180080e7890 */ /* 0x000fe2000fffe03f */
[----:B------:R-:W-:Y:S02]  /*4850*/  SEL R4, R4, RZ, P1 ;  /* 0x000000ff04047207 */ /* 0x000fe40000800000 */
[----:B------:R-:W-:Y:S02]  /*4860*/  LOP3.LUT R3, R3, R10, RZ, 0x3c, !PT ;  /* 0x0000000a03037212 */ /* 0x000fe400078e3cff */
[----:B------:R-:W-:Y:S02]  /*4870*/  UMOV UR8, UR13 ;  /* 0x0000000d00087c82 */ /* 0x000fe40008000000 */
[----:B------:R0:W-:Y:S02]  /*4880*/  UTMALDG.3D [UR8], [UR4], desc[UR6] ;  /* 0x00000608040075b4 */ /* 0x0001e40008011000 */
[----:B0-----:R-:W-:Y:S01]  /*4890*/  UMOV UR8, UR14 ;  /* 0x0000000e00087c82 */ /* 0x001fe20008000000 */
[----:B------:R-:W-:-:S02]  /*48a0*/  UMOV UR11, UR18 ;  /* 0x00000012000b7c82 */ /* 0x000fc40008000000 */
[----:B------:R0:W-:Y:S02]  /*48b0*/  UTMALDG.3D [UR8], [UR22], desc[UR6] ;  /* 0x00000608160075b4 */ /* 0x0001e40008011000 */
[----:B0-----:R-:W-:Y:S05]  /*48c0*/  @P3 BRA `(.L_x_110) ;  /* 0xfffffffc00503947 */ /* 0x001fea000383ffff */
.L_x_106:
[----:B------:R-:W-:Y:S05]  /*48d0*/  BSYNC B1 ;  /* 0x0000000000017941 */ /* 0x000fea0003800000 */
.L_x_105:
[----:B------:R-:W2:Y:S01]  /*48e0*/  LDL.64 R10, [R1] ;  /* 0x00000000010a7983 */ /* 0x000ea20000100a00 */
[----:B------:R-:W-:Y:S01]  /*48f0*/  LOP3.LUT P4, RZ, R8, 0xff, RZ, 0xc0, !PT ;  /* 0x000000ff08ff7812 */ /* 0x000fe2000788c0ff */
[----:B------:R-:W-:Y:S01]  /*4900*/  VIADD R4, R7, UR40 ;  /* 0x0000002807047c36 */ /* 0x000fe20008000000 */
[----:B------:R-:W-:Y:S01]  /*4910*/  ULDC.64 UR4, c[0x0][0x650] ;  /* 0x0001940000047ab9 */ /* 0x000fe20000000a00 */
[----:B------:R-:W-:Y:S01]  /*4920*/  IMAD.U32 R7, RZ, RZ, UR40 ;  /* 0x00000028ff077e24 */ /* 0x000fe2000f8e00ff */
[----:B------:R-:W-:Y:S01]  /*4930*/  UISETP.GE.U32.AND UP0, UPT, UR40, 0x6, UPT ;  /* 0x000000062800788c */ /* 0x000fe2000bf06070 */
[----:B------:R-:W-:Y:S01]  /*4940*/  BSSY B1, `(.L_x_111) ;  /* 0x000006f000017945 */ /* 0x000fe20003800000 */
[----:B------:R-:W-:Y:S01]  /*4950*/  ISETP.GT.U32.AND P1, PT, R4, 0x5, PT ;  /* 0x000000050400780c */ /* 0x000fe20003f24070 */
[----:B------:R-:W-:Y:S01]  /*4960*/  IMAD.MOV.U32 R19, RZ, RZ, -0x1 ;  /* 0xffffffffff137424 */ /* 0x000fe200078e00ff */
[----:B------:R-:W-:Y:S01]  /*4970*/  PRMT R8, RZ, 0x7610, R8 ;  /* 0x00007610ff087816 */ /* 0x000fe20000000008 */
[----:B------:R-:W-:Y:S01]  /*4980*/  IMAD.MOV.U32 R22, RZ, RZ, -0x1 ;  /* 0xffffffffff167424 */ /* 0x000fe200078e00ff */
[----:B------:R-:W-:-:S02]  /*4990*/  ISETP.LT.U32.AND P1, PT, R7, 0x6, P1 ;  /* 0x000000060700780c */ /* 0x000fc40000f21070 */
[----:B------:R-:W-:Y:S01]  /*49a0*/  PLOP3.LUT P3, PT, PT, PT, UP0, 0x80, 0x0 ;  /* 0x000000000000781c */ /* 0x000fe20003f6f008 */
[----:B------:R-:W0:Y:S01]  /*49b0*/  @P4 S2R R3, SR_CgaCtaId ;  /* 0x0000000000034919 */ /* 0x000e220000008800 */
[----:B------:R-:W-:-:S04]  /*49c0*/  @P4 MOV R2, 0x400 ;  /* 0x0000040000024802 */ /* 0x000fc80000000f00 */
[----:B0-----:R-:W-:Y:S01]  /*49d0*/  @P4 LEA R5, R3, R2, 0x18 ;  /* 0x0000000203054211 */ /* 0x001fe200078ec0ff */
[----:B------:R-:W-:-:S03]  /*49e0*/  IMAD.WIDE.U32 R2, R4, -0x55555555, RZ ;  /* 0xaaaaaaab04027825 */ /* 0x000fc600078e00ff */
[----:B------:R0:W-:Y:S01]  /*49f0*/  @P4 SYNCS.ARRIVE.TRANS64.A1T0 RZ, [R5+URZ+0x98], RZ ;  /* 0x000098ff05ff49a7 */ /* 0x0001e2000810003f */
[----:B------:R-:W-:Y:S01]  /*4a00*/  IMAD.MOV.U32 R2, RZ, RZ, -0x1 ;  /* 0xffffffffff027424 */ /* 0x000fe200078e00ff */
[----:B0-----:R-:W-:Y:S02]  /*4a10*/  SHF.R.U32.HI R5, RZ, 0x2, R3 ;  /* 0x00000002ff057819 */ /* 0x001fe40000011603 */
[----:B------:R-:W-:-:S03]  /*4a20*/  SEL R3, RZ, 0x1, !P1 ;  /* 0x00000001ff037807 */ /* 0x000fc60004800000 */
[----:B------:R-:W-:Y:S01]  /*4a30*/  IMAD R7, R5, -0x6, R4 ;  /* 0xfffffffa05077824 */ /* 0x000fe200078e0204 */
[----:B------:R-:W-:Y:S02]  /*4a40*/  LOP3.LUT R0, R0, R3, RZ, 0x3c, !PT ;  /* 0x0000000300007212 */ /* 0x000fe400078e3cff */
[----:B------:R-:W-:Y:S02]  /*4a50*/  PRMT R3, RZ, 0x7610, R3 ;  /* 0x00007610ff037816 */ /* 0x000fe40000000003 */
[----:B------:R-:W-:Y:S02]  /*4a60*/  @P3 LOP3.LUT R0, R0, 0x1, R5, 0x78, !PT ;  /* 0x0000000100003812 */ /* 0x000fe400078e7805 */
[----:B--2---:R-:W-:-:S04]  /*4a70*/  IADD3 R18, P4, R18, R10, RZ ;  /* 0x0000000a12127210 */ /* 0x004fc80007f9e0ff */
[----:B------:R-:W-:Y:S01]  /*4a80*/  ISETP.GE.U32.AND P1, PT, R18, UR4, PT ;  /* 0x0000000412007c0c */ /* 0x000fe2000bf26070 */
[----:B------:R-:W-:-:S05]  /*4a90*/  IMAD.X R17, R17, 0x1, R23, P4 ;  /* 0x0000000111117824 */ /* 0x000fca00020e0617 */
[----:B------:R-:W-:-:S13]  /*4aa0*/  ISETP.GE.U32.AND.EX P1, PT, R17, UR5, PT, P1 ;  /* 0x0000000511007c0c */ /* 0x000fda000bf26110 */
[----:B------:R-:W-:Y:S05]  /*4ab0*/  @P1 BRA `(.L_x_112) ;  /* 0x00000004005c1947 */ /* 0x000fea0003800000 */
[----:B------:R-:W0:Y:S01]  /*4ac0*/  S2R R11, SR_CTAID.X ;  /* 0x00000000000b7919 */ /* 0x000e220000002500 */
[----:B------:R-:W-:Y:S01]  /*4ad0*/  ULDC.64 UR4, c[0x0][0x628] ;  /* 0x00018a0000047ab9 */ /* 0x000fe20000000a00 */
[----:B------:R-:W1:Y:S01]  /*4ae0*/  LDC R12, c[0x0][0x144] ;  /* 0x00005100ff0c7b82 */ /* 0x000e620000000800 */
[----:B------:R-:W-:Y:S01]  /*4af0*/  ISETP.NE.U32.AND P1, PT, RZ, UR4, PT ;  /* 0x00000004ff007c0c */ /* 0x000fe2000bf25070 */
[----:B------:R-:W2:Y:S01]  /*4b00*/  S2R R9, SR_CTAID.Y ;  /* 0x0000000000097919 */ /* 0x000ea20000002600 */
[----:B------:R-:W-:Y:S01]  /*4b10*/  ULDC UR6, c[0x0][0x150] ;  /* 0x0000540000067ab9 */ /* 0x000fe20000000800 */
[----:B------:R-:W-:Y:S01]  /*4b20*/  ULDC UR7, c[0x0][0x630] ;  /* 0x00018c0000077ab9 */ /* 0x000fe20000000800 */
[----:B------:R-:W-:Y:S01]  /*4b30*/  ISETP.NE.AND.EX P1, PT, RZ, UR5, PT, P1 ;  /* 0x00000005ff007c0c */ /* 0x000fe2000bf25310 */
[----:B------:R-:W-:Y:S01]  /*4b40*/  IMAD.MOV.U32 R2, RZ, RZ, R18 ;  /* 0x000000ffff027224 */ /* 0x000fe200078e0012 */
[----:B0-----:R-:W-:-:S05]  /*4b50*/  I2FP.F32.U32 R3, R11 ;  /* 0x0000000b00037245 */ /* 0x001fca0000201000 */
[----:B------:R-:W-:Y:S01]  /*4b60*/  FMUL R14, R3, UR6 ;  /* 0x00000006030e7c20 */ /* 0x000fe20008400000 */
[----:B------:R-:W-:-:S05]  /*4b70*/  IMAD.MOV.U32 R3, RZ, RZ, R17 ;  /* 0x000000ffff037224 */ /* 0x000fca00078e0011 */
[----:B--2---:R-:W-:Y:S05]  /*4b80*/  @!P1 BRA `(.L_x_113) ;  /* 0x0000000000289947 */ /* 0x004fea0003800000 */
[----:B------:R-:W-:Y:S02]  /*4b90*/  ULDC UR6, c[0x0][0x634] ;  /* 0x00018d0000067ab9 */ /* 0x000fe40000000800 */
[----:B------:R-:W-:-:S05]  /*4ba0*/  IADD3 R3, P1, R18, UR6, RZ ;  /* 0x0000000612037c10 */ /* 0x000fca000ff3e0ff */
[----:B------:R-:W-:-:S04]  /*4bb0*/  IMAD.X R13, RZ, RZ, R17, P1 ;  /* 0x000000ffff0d7224 */ /* 0x000fc800008e0611 */
[----:B------:R-:W-:-:S04]  /*4bc0*/  IMAD.WIDE.U32 R4, R13, UR4, RZ ;  /* 0x000000040d047c25 */ /* 0x000fc8000f8e00ff */
[----:B------:R-:W-:-:S04]  /*4bd0*/  IMAD.WIDE.U32 R4, P1, R3, UR5, R4 ;  /* 0x0000000503047c25 */ /* 0x000fc8000f820004 */
[----:B------:R-:W-:-:S04]  /*4be0*/  IMAD.WIDE.U32 R2, R3, UR4, RZ ;  /* 0x0000000403027c25 */ /* 0x000fc8000f8e00ff */
[----:B------:R-:W-:Y:S01]  /*4bf0*/  IMAD.MOV.U32 R2, RZ, RZ, R5 ;  /* 0x000000ffff027224 */ /* 0x000fe200078e0005 */
[----:B------:R-:W-:Y:S01]  /*4c00*/  IADD3 RZ, P3, R3, R4, RZ ;  /* 0x0000000403ff7210 */ /* 0x000fe20007f7e0ff */
[----:B------:R-:W-:-:S04]  /*4c10*/  IMAD.X R3, RZ, RZ, RZ, P1 ;  /* 0x000000ffff037224 */ /* 0x000fc800008e06ff */
[----:B------:R-:W-:-:S08]  /*4c20*/  IMAD.WIDE.U32.X R2, R13, UR5, R2, P3 ;  /* 0x000000050d027c25 */ /* 0x000fd000098e0402 */
.L_x_113:
[--C-:B------:R-:W-:Y:S01]  /*4c30*/  SHF.R.U64 R10, R2, UR7, R3.reuse ;  /* 0x00000007020a7c19 */ /* 0x100fe20008001203 */
[----:B------:R-:W0:Y:S01]  /*4c40*/  F2I.U32.TRUNC.NTZ R14, R14 ;  /* 0x0000000e000e7305 */ /* 0x000e22000020f000 */
[----:B------:R-:W-:Y:S01]  /*4c50*/  SHF.R.U32.HI R2, RZ, UR7, R3 ;  /* 0x00000007ff027c19 */ /* 0x000fe20008011603 */
[----:B------:R-:W-:Y:S01]  /*4c60*/  ULDC.64 UR4, c[0x0][0x620] ;  /* 0x0001880000047ab9 */ /* 0x000fe20000000a00 */
[----:B------:R-:W-:Y:S01]  /*4c70*/  IADD3 R5, P1, RZ, -R10, RZ ;  /* 0x8000000aff057210 */ /* 0x000fe20007f3e0ff */
[----:B------:R-:W-:Y:S01]  /*4c80*/  IMAD.MOV.U32 R3, RZ, RZ, R17 ;  /* 0x000000ffff037224 */ /* 0x000fe200078e0011 */
[----:B------:R-:W-:-:S03]  /*4c90*/  ULDC.64 UR6, c[0x0][0x640] ;  /* 0x0001900000067ab9 */ /* 0x000fc60000000a00 */
[----:B------:R-:W-:Y:S01]  /*4ca0*/  IMAD.X R2, RZ, RZ, ~R2, P1 ;  /* 0x000000ffff027224 */ /* 0x000fe200008e0e02 */
[----:B------:R-:W-:-:S03]  /*4cb0*/  ISETP.NE.U32.AND P1, PT, RZ, UR6, PT ;  /* 0x00000006ff007c0c */ /* 0x000fc6000bf25070 */
[----:B------:R-:W-:Y:S01]  /*4cc0*/  IMAD R4, R2, UR4, RZ ;  /* 0x0000000402047c24 */ /* 0x000fe2000f8e02ff */
[----:B------:R-:W-:Y:S01]  /*4cd0*/  ISETP.NE.AND.EX P1, PT, RZ, UR7, PT, P1 ;  /* 0x00000007ff007c0c */ /* 0x000fe2000bf25310 */
[----:B------:R-:W-:-:S04]  /*4ce0*/  IMAD.MOV.U32 R2, RZ, RZ, R18 ;  /* 0x000000ffff027224 */ /* 0x000fc800078e0012 */
[----:B------:R-:W-:Y:S01]  /*4cf0*/  IMAD.WIDE.U32 R2, R5, UR4, R2 ;  /* 0x0000000405027c25 */ /* 0x000fe2000f8e0002 */
[----:B------:R-:W-:-:S03]  /*4d00*/  ULDC UR4, c[0x0][0x618] ;  /* 0x0001860000047ab9 */ /* 0x000fc60000000800 */
[----:B------:R-:W-:Y:S01]  /*4d10*/  IMAD R5, R5, UR5, R4 ;  /* 0x0000000505057c24 */ /* 0x000fe2000f8e0204 */
[----:B------:R-:W-:Y:S01]  /*4d20*/  ULDC UR5, c[0x0][0x154] ;  /* 0x0000550000057ab9 */ /* 0x000fe20000000800 */
[----:B0-----:R-:W-:Y:S02]  /*4d30*/  IMAD.MOV R4, RZ, RZ, -R14 ;  /* 0x000000ffff047224 */ /* 0x001fe400078e0a0e */
[----:B------:R-:W0:Y:S01]  /*4d40*/  LDC R14, c[0x0][0x148] ;  /* 0x00005200ff0e7b82 */ /* 0x000e220000000800 */
[----:B------:R-:W-:Y:S02]  /*4d50*/  IMAD.IADD R3, R3, 0x1, R5 ;  /* 0x0000000103037824 */ /* 0x000fe400078e0205 */
[----:B-1----:R-:W-:Y:S01]  /*4d60*/  IMAD R11, R12, R4, R11 ;  /* 0x000000040c0b7224 */ /* 0x002fe200078e020b */
[----:B------:R-:W-:Y:S02]  /*4d70*/  I2FP.F32.U32 R4, R9 ;  /* 0x0000000900047245 */ /* 0x000fe40000201000 */
[----:B------:R-:W-:-:S02]  /*4d80*/  SHF.R.U64 R12, R2, UR4, R3 ;  /* 0x00000004020c7c19 */ /* 0x000fc40008001203 */
[----:B------:R-:W-:Y:S01]  /*4d90*/  SHF.R.U32.HI R3, RZ, UR4, R3 ;  /* 0x00000004ff037c19 */ /* 0x000fe20008011603 */
[----:B------:R-:W-:Y:S01]  /*4da0*/  FMUL R4, R4, UR5 ;  /* 0x0000000504047c20 */ /* 0x000fe20008400000 */
[----:B------:R-:W-:Y:S02]  /*4db0*/  ULDC UR4, c[0x0][0x608] ;  /* 0x0001820000047ab9 */ /* 0x000fe40000000800 */
[--C-:B------:R-:W-:Y:S01]  /*4dc0*/  SHF.R.U64 R15, R12, UR4, R3.reuse ;  /* 0x000000040c0f7c19 */ /* 0x100fe20008001203 */
[----:B------:R1:W2:Y:S01]  /*4dd0*/  F2I.U32.TRUNC.NTZ R20, R4 ;  /* 0x0000000400147305 */ /* 0x0002a2000020f000 */
[----:B------:R-:W-:Y:S01]  /*4de0*/  SHF.R.U32.HI R2, RZ, UR4, R3 ;  /* 0x00000004ff027c19 */ /* 0x000fe20008011603 */
[----:B------:R-:W-:-:S03]  /*4df0*/  ULDC UR4, c[0x0][0x658] ;  /* 0x0001960000047ab9 */ /* 0x000fc60000000800 */
[--C-:B------:R-:W-:Y:S02]  /*4e00*/  SHF.R.U64 R13, R15, UR4, R2.reuse ;  /* 0x000000040f0d7c19 */ /* 0x100fe40008001202 */
[----:B------:R-:W-:-:S03]  /*4e10*/  SHF.R.U32.HI R19, RZ, UR4, R2 ;  /* 0x00000004ff137c19 */ /* 0x000fc60008011602 */
[----:B------:R-:W-:Y:S02]  /*4e20*/  IMAD.MOV.U32 R2, RZ, RZ, R13 ;  /* 0x000000ffff027224 */ /* 0x000fe400078e000d */
[----:B------:R-:W-:Y:S01]  /*4e30*/  IMAD.MOV.U32 R3, RZ, RZ, R19 ;  /* 0x000000ffff037224 */ /* 0x000fe200078e0013 */
[----:B-1----:R-:W-:Y:S06]  /*4e40*/  @!P1 BRA `(.L_x_114) ;  /* 0x0000000000289947 */ /* 0x002fec0003800000 */
        /* <DEDUP_REMOVED lines=10> */
.L_x_114:
[----:B------:R-:W1:Y:S01]  /*4ef0*/  LDC R4, c[0x0][0x65c] ;  /* 0x00019700ff047b82 */ /* 0x000e620000000800 */
[----:B------:R-:W-:Y:S01]  /*4f00*/  ULDC UR4, c[0x0][0x648] ;  /* 0x0001920000047ab9 */ /* 0x000fe20000000800 */
[----:B------:R-:W-:Y:S01]  /*4f10*/  LOP3.LUT R15, R15, UR16, RZ, 0xc0, !PT ;  /* 0x000000100f0f7c12 */ /* 0x000fe2000f8ec0ff */
[----:B--2---:R-:W-:Y:S01]  /*4f20*/  IMAD.MOV R20, RZ, RZ, -R20 ;  /* 0x000000ffff147224 */ /* 0x004fe200078e0a14 */
[----:B------:R-:W-:Y:S01]  /*4f30*/  SHF.R.U64 R2, R2, UR4, R3 ;  /* 0x0000000402027c19 */ /* 0x000fe20008001203 */
[----:B------:R-:W-:Y:S01]  /*4f40*/  ULDC UR4, c[0x0][0x638] ;  /* 0x00018e0000047ab9 */ /* 0x000fe20000000800 */
[----:B------:R-:W-:Y:S01]  /*4f50*/  LOP3.LUT R12, R12, UR15, RZ, 0xc0, !PT ;  /* 0x0000000f0c0c7c12 */ /* 0x000fe2000f8ec0ff */
[----:B------:R-:W-:Y:S01]  /*4f60*/  ULDC UR5, c[0x0][0x610] ;  /* 0x0001840000057ab9 */ /* 0x000fe20000000800 */
[----:B------:R-:W-:Y:S01]  /*4f70*/  IMAD.MOV.U32 R3, RZ, RZ, 0x1 ;  /* 0x00000001ff037424 */ /* 0x000fe200078e00ff */
[----:B-1----:R-:W-:Y:S01]  /*4f80*/  ISETP.NE.AND P1, PT, R4, 0x1, PT ;  /* 0x000000010400780c */ /* 0x002fe20003f25270 */
[----:B------:R-:W-:-:S02]  /*4f90*/  IMAD.MOV R4, RZ, RZ, -R2 ;  /* 0x000000ffff047224 */ /* 0x000fc400078e0a02 */
[----:B------:R-:W-:Y:S02]  /*4fa0*/  IMAD R2, R2, UR17, R15 ;  /* 0x0000001102027c24 */ /* 0x000fe4000f8e020f */
[----:B------:R-:W-:Y:S01]  /*4fb0*/  IMAD R13, R4, UR4, R13 ;  /* 0x00000004040d7c24 */ /* 0x000fe2000f8e020d */
[----:B------:R-:W-:-:S07]  /*4fc0*/  ULDC UR4, c[0x0][0x600] ;  /* 0x0001800000047ab9 */ /* 0x000fce0000000800 */
[----:B0-----:R-:W-:-:S04]  /*4fd0*/  @P1 IMAD R11, R14, R20, R9 ;  /* 0x000000140e0b1224 */ /* 0x001fc800078e0209 */
[----:B------:R-:W-:Y:S02]  /*4fe0*/  IMAD R11, R2, UR5, R11 ;  /* 0x00000005020b7c24 */ /* 0x000fe4000f8e020b */
[----:B------:R-:W-:-:S05]  /*4ff0*/  IMAD R2, R13, UR4, R12 ;  /* 0x000000040d027c24 */ /* 0x000fca000f8e020c */
[----:B------:R-:W-:Y:S02]  /*5000*/  SEL R22, R2, R11, !P1 ;  /* 0x0000000b02167207 */ /* 0x000fe40004800000 */
[----:B------:R-:W-:Y:S01]  /*5010*/  SEL R19, R11, R2, !P1 ;  /* 0x000000020b137207 */ /* 0x000fe20004800000 */
[----:B------:R-:W-:-:S07]  /*5020*/  IMAD.MOV.U32 R2, RZ, RZ, R10 ;  /* 0x000000ffff027224 */ /* 0x000fce00078e000a */
.L_x_112:
[----:B------:R-:W-:Y:S05]  /*5030*/  BSYNC B1 ;  /* 0x0000000000017941 */ /* 0x000fea0003800000 */
.L_x_111:
[----:B------:R-:W-:-:S13]  /*5040*/  LOP3.LUT P1, RZ, R3, 0xff, RZ, 0xc0, !PT ;  /* 0x000000ff03ff7812 */ /* 0x000fda000782c0ff */
[----:B------:R-:W-:Y:S05]  /*5050*/  @P1 BRA `(.L_x_115) ;  /* 0xfffffff400381947 */ /* 0x000fea000383ffff */
[----:B------:R-:W-:Y:S05]  /*5060*/  BSYNC B0 ;  /* 0x0000000000007941 */ /* 0x000fea0003800000 */
.L_x_103:
[----:B------:R-:W-:-:S03]  /*5070*/  UMOV UR4, 0xffffffff ;  /* 0xffffffff00047882 */ /* 0x000fc60000000000 */
[----:B------:R-:W-:Y:S05]  /*5080*/  BRA.DIV UR4, `(.L_x_116) ;  /* 0x0000000604887947 */ /* 0x000fea000b800000 */
[----:B------:R-:W-:-:S13]  /*5090*/  ELECT P6, URZ, PT ;  /* 0x00000000003f782f */ /* 0x000fda00038c0000 */
.L_x_134:
[----:B------:R-:W-:Y:S04]  /*50a0*/  BSSY B0, `(.L_x_117) ;  /* 0x000003d000007945 */ /* 0x000fe80003800000 */
[----:B------:R-:W-:Y:S05]  /*50b0*/  @!P6 BRA `(.L_x_118) ;  /* 0x0000000000ece947 */ /* 0x000fea0003800000 */
[----:B------:R-:W-:-:S04]  /*50c0*/  LOP3.LUT R16, R16, 0x2, RZ, 0xfc, !PT ;  /* 0x0000000210107812 */ /* 0x000fc800078efcff */
[----:B------:R-:W-:-:S13]  /*50d0*/  ISETP.NE.AND P0, PT, R16, 0x3, PT ;  /* 0x000000031000780c */ /* 0x000fda0003f05270 */
[----:B------:R-:W-:Y:S05]  /*50e0*/  @!P0 BRA `(.L_x_119) ;  /* 0x0000000000048947 */ /* 0x000fea0003800000 */
[----:B------:R-:W-:Y:S01]  /*50f0*/  BPT.TRAP 0x1 ;  /* 0x000000040000795c */ /* 0x000fe20000300000 */
.L_x_119:
[----:B------:R-:W0:Y:S01]  /*5100*/  S2R R3, SR_CgaCtaId ;  /* 0x0000000000037919 */ /* 0x000e220000008800 */
[----:B------:R-:W-:Y:S02]  /*5110*/  MOV R2, 0x400 ;  /* 0x0000040000027802 */ /* 0x000fe40000000f00 */
[----:B------:R-:W-:Y:S02]  /*5120*/  SHF.L.U32 R4, R0, 0x1f, RZ ;  /* 0x0000001f00047819 */ /* 0x000fe400000006ff */
[----:B0-----:R-:W-:-:S05]  /*5130*/  LEA R2, R3, R2, 0x18 ;  /* 0x0000000203027211 */ /* 0x001fca00078ec0ff */
[----:B------:R-:W-:-:S04]  /*5140*/  VIADD R2, R2, 0x30 ;  /* 0x0000003002027836 */ /* 0x000fc80000000000 */
[C---:B------:R-:W-:Y:S02]  /*5150*/  IMAD R9, R7.reuse, 0x8, R2 ;  /* 0x0000000807097824 */ /* 0x040fe400078e0202 */
[----:B------:R-:W-:Y:S02]  /*5160*/  VIADD R7, R7, 0x1 ;  /* 0x0000000107077836 */ /* 0x000fe40000000000 */
[----:B------:R-:W0:Y:S03]  /*5170*/  SYNCS.PHASECHK.TRANS64.TRYWAIT P0, [R9+URZ], R4 ;  /* 0x00000004090075a7 */ /* 0x000e26000800017f */
[----:B------:R-:W-:-:S04]  /*5180*/  ISETP.NE.AND P1, PT, R7, 0x6, PT ;  /* 0x000000060700780c */ /* 0x000fc80003f25270 */
[----:B------:R-:W-:Y:S02]  /*5190*/  SEL R3, RZ, 0x1, P1 ;  /* 0x00000001ff037807 */ /* 0x000fe40000800000 */
[----:B------:R-:W-:Y:S02]  /*51a0*/  SEL R7, R7, RZ, P1 ;  /* 0x000000ff07077207 */ /* 0x000fe40000800000 */
[----:B------:R-:W-:-:S03]  /*51b0*/  LOP3.LUT R6, R0, R3, RZ, 0x3c, !PT ;  /* 0x0000000300067212 */ /* 0x000fc600078e3cff */
[----:B------:R-:W-:Y:S01]  /*51c0*/  IMAD R8, R7, 0x8, R2 ;  /* 0x0000000807087824 */ /* 0x000fe200078e0202 */
[----:B------:R-:W-:Y:S01]  /*51d0*/  SHF.L.U32 R5, R6, 0x1f, RZ ;  /* 0x0000001f06057819 */ /* 0x000fe200000006ff */
[----:B0-----:R-:W-:Y:S06]  /*51e0*/  @!P0 BRA `(.L_x_120) ;  /* 0x0000000400508947 */ /* 0x001fec0003800000 */
.L_x_135:
[----:B------:R-:W1:Y:S01]  /*51f0*/  SYNCS.PHASECHK.TRANS64.TRYWAIT P0, [R8+URZ], R5 ;  /* 0x00000005080075a7 */ /* 0x000e62000800017f */
[----:B------:R-:W-:-:S05]  /*5200*/  VIADD R0, R7, 0x1 ;  /* 0x0000000107007836 */ /* 0x000fca0000000000 */
[----:B------:R-:W-:-:S04]  /*5210*/  ISETP.NE.AND P1, PT, R0, 0x6, PT ;  /* 0x000000060000780c */ /* 0x000fc80003f25270 */
[----:B------:R-:W-:Y:S02]  /*5220*/  SEL R3, RZ, 0x1, P1 ;  /* 0x00000001ff037807 */ /* 0x000fe40000800000 */
[----:B------:R-:W-:Y:S02]  /*5230*/  SEL R7, R0, RZ, P1 ;  /* 0x000000ff00077207 */ /* 0x000fe40000800000 */
[----:B------:R-:W-:-:S03]  /*5240*/  LOP3.LUT R6, R6, R3, RZ, 0x3c, !PT ;  /* 0x0000000306067212 */ /* 0x000fc600078e3cff */
[----:B0-----:R-:W-:Y:S01]  /*5250*/  IMAD R9, R7, 0x8, R2 ;  /* 0x0000000807097824 */ /* 0x001fe200078e0202 */
[----:B------:R-:W-:Y:S01]  /*5260*/  SHF.L.U32 R4, R6, 0x1f, RZ ;  /* 0x0000001f06047819 */ /* 0x000fe200000006ff */
[----:B-1----:R-:W-:Y:S06]  /*5270*/  @!P0 BRA `(.L_x_121) ;  /* 0x0000000400408947 */ /* 0x002fec0003800000 */
.L_x_136:
        /* <DEDUP_REMOVED lines=9> */
.L_x_137:
[----:B------:R-:W1:Y:S01]  /*5310*/  SYNCS.PHASECHK.TRANS64.TRYWAIT P0, [R8+URZ], R5 ;  /* 0x00000005080075a7 */ /* 0x000e62000800017f */
[----:B------:R-:W-:-:S05]  /*5320*/  VIADD R0, R7, 0x1 ;  /* 0x0000000107007836 */ /* 0x000fca0000000000 */
[----:B------:R-:W-:-:S04]  /*5330*/  ISETP.NE.AND P1, PT, R0, 0x6, PT ;  /* 0x000000060000780c */ /* 0x000fc80003f25270 */
[----:B------:R-:W-:Y:S02]  /*5340*/  SEL R3, RZ, 0x1, P1 ;  /* 0x00000001ff037807 */ /* 0x000fe40000800000 */
[----:B------:R-:W-:Y:S02]  /*5350*/  SEL R7, R0, RZ, P1 ;  /* 0x000000ff00077207 */ /* 0x000fe40000800000 */
[----:B0-----:R-:W-:-:S03]  /*5360*/  LOP3.LUT R9, R6, R3, RZ, 0x3c, !PT ;  /* 0x0000000306097212 */ /* 0x001fc600078e3cff */
[----:B------:R-:W-:Y:S01]  /*5370*/  IMAD R11, R7, 0x8, R2 ;  /* 0x00000008070b7824 */ /* 0x000fe200078e0202 */
[----:B------:R-:W-:Y:S01]  /*5380*/  SHF.L.U32 R6, R9, 0x1f, RZ ;  /* 0x0000001f09067819 */ /* 0x000fe200000006ff */
[----:B-1----:R-:W-:Y:S06]  /*5390*/  @!P0 BRA `(.L_x_123) ;  /* 0x0000000400208947 */ /* 0x002fec0003800000 */
.L_x_138:
[----:B------:R-:W1:Y:S01]  /*53a0*/  SYNCS.PHASECHK.TRANS64.TRYWAIT P0, [R11+URZ], R6 ;  /* 0x000000060b0075a7 */ /* 0x000e62000800017f */
[----:B------:R-:W-:-:S05]  /*53b0*/  VIADD R0, R7, 0x1 ;  /* 0x0000000107007836 */ /* 0x000fca0000000000 */
[----:B------:R-:W-:-:S04]  /*53c0*/  ISETP.NE.AND P1, PT, R0, 0x6, PT ;  /* 0x000000060000780c */ /* 0x000fc80003f25270 */
[----:B------:R-:W-:Y:S02]  /*53d0*/  SEL R4, RZ, 0x1, P1 ;  /* 0x00000001ff047807 */ /* 0x000fe40000800000 */
[----:B------:R-:W-:Y:S02]  /*53e0*/  SEL R3, R0, RZ, P1 ;  /* 0x000000ff00037207 */ /* 0x000fe40000800000 */
[----:B------:R-:W-:Y:S01]  /*53f0*/  LOP3.LUT R0, R9, R4, RZ, 0x3c, !PT ;  /* 0x0000000409007212 */ /* 0x000fe200078e3cff */
[----:B-1----:R-:W-:Y:S06]  /*5400*/  @!P0 BRA `(.L_x_124) ;  /* 0x0000000400188947 */ /* 0x002fec0003800000 */
.L_x_139:
[----:B------:R-:W-:Y:S01]  /*5410*/  IMAD R3, R3, 0x8, R2 ;  /* 0x0000000803037824 */ /* 0x000fe200078e0202 */
[----:B------:R-:W-:-:S07]  /*5420*/  SHF.L.U32 R0, R0, 0x1f, RZ ;  /* 0x0000001f00007819 */ /* 0x000fce00000006ff */
.L_x_125:
[----:B--2---:R2:W3:Y:S02]  /*5430*/  SYNCS.PHASECHK.TRANS64.TRYWAIT P0, [R3+URZ], R0 ;  /* 0x00000000030075a7 */ /* 0x0044e4000800017f */
[----:B---3--:R-:W-:Y:S05]  /*5440*/  @!P0 NANOSLEEP.SYNCS 0x989680 ;  /* 0x009896800000895d */ /* 0x008fea0003900000 */
[----:B------:R-:W3:Y:S02]  /*5450*/  @!P0 SYNCS.PHASECHK.TRANS64 P0, [R3+URZ], R0 ;  /* 0x00000000030085a7 */ /* 0x000ee4000800007f */
[----:B---3--:R-:W-:Y:S05]  /*5460*/  @!P0 BRA `(.L_x_125) ;  /* 0xfffffffc00f08947 */ /* 0x008fea000383ffff */
.L_x_118:
[----:B------:R-:W-:Y:S05]  /*5470*/  BSYNC B0 ;  /* 0x0000000000007941 */ /* 0x000fea0003800000 */
.L_x_117:
[----:B------:R-:W-:Y:S05]  /*5480*/  EXIT ;  /* 0x000000000000794d */ /* 0x000fea0003800000 */
.L_x_15:
[----:B-1----:R1:W2:Y:S02]  /*5490*/  SYNCS.PHASECHK.TRANS64.TRYWAIT P0, [R63+URZ], R0 ;  /* 0x000000003f0075a7 */ /* 0x0022a4000800017f */
[----:B--2---:R-:W-:Y:S05]  /*54a0*/  @!P0 NANOSLEEP.SYNCS 0x989680 ;  /* 0x009896800000895d */ /* 0x004fea0003900000 */
[----:B------:R-:W2:Y:S02]  /*54b0*/  @!P0 SYNCS.PHASECHK.TRANS64 P0, [R63+URZ], R0 ;  /* 0x000000003f0085a7 */ /* 0x000ea4000800007f */
[----:B--2---:R-:W-:Y:S05]  /*54c0*/  @!P0 BRA `(.L_x_15) ;  /* 0xfffffffc00f08947 */ /* 0x004fea000383ffff */
[----:B------:R-:W-:Y:S05]  /*54d0*/  BRA `(.L_x_126) ;  /* 0xffffffc000147947 */ /* 0x000fea000383ffff */
.L_x_20:
[----:B--2---:R2:W3:Y:S02]  /*54e0*/  SYNCS.PHASECHK.TRANS64.TRYWAIT P1, [R3+URZ], R0 ;  /* 0x00000000030075a7 */ /* 0x0044e4000802017f */
[----:B---3--:R-:W-:Y:S05]  /*54f0*/  @!P1 NANOSLEEP.SYNCS 0x989680 ;  /* 0x009896800000995d */ /* 0x008fea0003900000 */
[----:B------:R-:W3:Y:S02]  /*5500*/  @!P1 SYNCS.PHASECHK.TRANS64 P1, [R3+URZ], R0 ;  /* 0x00000000030095a7 */ /* 0x000ee4000802007f */
[----:B---3--:R-:W-:Y:S05]  /*5510*/  @!P1 BRA `(.L_x_20) ;  /* 0xfffffffc00f09947 */ /* 0x008fea000383ffff */
[----:B------:R-:W-:Y:S05]  /*5520*/  BRA `(.L_x_19) ;  /* 0xffffffc0007c7947 */ /* 0x000fea000383ffff */
.L_x_25:
[----:B--2---:R-:W-:-:S04]  /*5530*/  IMAD.U32 R4, RZ, RZ, UR4 ;  /* 0x00000004ff047e24 */ /* 0x004fc8000f8e00ff */
[----:B------:R2:W3:Y:S03]  /*5540*/  SYNCS.PHASECHK.TRANS64.TRYWAIT P1, [R4+URZ], R3 ;  /* 0x00000003040075a7 */ /* 0x0004e6000802017f */
[----:B---3--:R-:W-:Y:S05]  /*5550*/  @!P1 NANOSLEEP.SYNCS 0x989680 ;  /* 0x009896800000995d */ /* 0x008fea0003900000 */
[----:B------:R-:W3:Y:S02]  /*5560*/  @!P1 SYNCS.PHASECHK.TRANS64 P1, [R4+URZ], R3 ;  /* 0x00000003040095a7 */ /* 0x000ee4000802007f */
[----:B---3--:R-:W-:Y:S05]  /*5570*/  @!P1 BRA `(.L_x_25) ;  /* 0xfffffffc00ec9947 */ /* 0x008fea000383ffff */
[----:B------:R-:W-:Y:S05]  /*5580*/  BRA `(.L_x_24) ;  /* 0xffffffc400347947 */ /* 0x000fea000383ffff */
.L_x_31:
[----:B---3--:R3:W4:Y:S02]  /*5590*/  SYNCS.PHASECHK.TRANS64.TRYWAIT P0, [R63+URZ+0x10], R0 ;  /* 0x000010003f0075a7 */ /* 0x008724000800017f */
[----:B----4-:R-:W-:Y:S05]  /*55a0*/  @!P0 NANOSLEEP.SYNCS 0x989680 ;  /* 0x009896800000895d */ /* 0x010fea0003900000 */
[----:B------:R-:W4:Y:S02]  /*55b0*/  @!P0 SYNCS.PHASECHK.TRANS64 P0, [R63+URZ+0x10], R0 ;  /* 0x000010003f0085a7 */ /* 0x000f24000800007f */
[----:B----4-:R-:W-:Y:S05]  /*55c0*/  @!P0 BRA `(.L_x_31) ;  /* 0xfffffffc00f08947 */ /* 0x010fea000383ffff */
[----:B------:R-:W-:Y:S05]  /*55d0*/  BRA `(.L_x_127) ;  /* 0xffffffc8006c7947 */ /* 0x000fea000383ffff */
.L_x_104:
[----:B------:R-:W-:Y:S01]  /*55e0*/  BSSY B1, `(.L_x_128) ;  /* 0x0000006000017945 */ /* 0x000fe20003800000 */
[----:B------:R-:W-:-:S07]  /*55f0*/  IMAD.MOV.U32 R15, RZ, RZ, -0x1 ;  /* 0xffffffffff0f7424 */ /* 0x000fce00078e00ff */
[----:B-----5:R-:W-:Y:S05]  /*5600*/  WARPSYNC.COLLECTIVE R15, `(.L_x_129) ;  /* 0x000000000f0c7348 */ /* 0x020fea0003c00000 */
[----:B------:R-:W-:Y:S02]  /*5610*/  ELECT P6, UR62, PT ;  /* 0x00000000003e782f */ /* 0x000fe400038c0000 */
[----:B------:R-:W-:Y:S01]  /*5620*/  MOV R14, UR62 ;  /* 0x0000003e000e7c02 */ /* 0x000fe20008000f00 */
[----:B-----5:R-:W-:Y:S10]  /*5630*/  ENDCOLLECTIVE ;  /* 0x000000000000791b */ /* 0x020ff40003800000 */
.L_x_129:
[----:B------:R-:W-:Y:S05]  /*5640*/  BSYNC B1 ;  /* 0x0000000000017941 */ /* 0x000fea0003800000 */
.L_x_128:
[----:B------:R-:W-:Y:S05]  /*5650*/  BRA `(.L_x_130) ;  /* 0xffffffec00c47947 */ /* 0x000fea000383ffff */
.L_x_107:
[----:B0-----:R0:W1:Y:S02]  /*5660*/  SYNCS.PHASECHK.TRANS64.TRYWAIT P1, [R10+URZ+0x30], R5 ;  /* 0x000030050a0075a7 */ /* 0x001064000802017f */
[----:B-1----:R-:W-:Y:S05]  /*5670*/  @!P1 NANOSLEEP.SYNCS 0x989680 ;  /* 0x009896800000995d */ /* 0x002fea0003900000 */
[----:B------:R-:W1:Y:S02]  /*5680*/  @!P1 SYNCS.PHASECHK.TRANS64 P1, [R10+URZ+0x30], R5 ;  /* 0x000030050a0095a7 */ /* 0x000e64000802007f */
[----:B-1----:R-:W-:Y:S05]  /*5690*/  @!P1 BRA `(.L_x_107) ;  /* 0xfffffffc00f09947 */ /* 0x002fea000383ffff */
[----:B------:R-:W-:Y:S05]  /*56a0*/  BRA `(.L_x_131) ;  /* 0xffffffec00f87947 */ /* 0x000fea000383ffff */
.L_x_116:
[----:B------:R-:W-:Y:S01]  /*56b0*/  BSSY B0, `(.L_x_132) ;  /* 0x0000006000007945 */ /* 0x000fe20003800000 */
[----:B------:R-:W-:-:S07]  /*56c0*/  IMAD.MOV.U32 R15, RZ, RZ, -0x1 ;  /* 0xffffffffff0f7424 */ /* 0x000fce00078e00ff */
[----:B-----5:R-:W-:Y:S05]  /*56d0*/  WARPSYNC.COLLECTIVE R15, `(.L_x_133) ;  /* 0x000000000f0c7348 */ /* 0x020fea0003c00000 */
[----:B------:R-:W-:Y:S02]  /*56e0*/  ELECT P6, UR62, PT ;  /* 0x00000000003e782f */ /* 0x000fe400038c0000 */
[----:B------:R-:W-:Y:S01]  /*56f0*/  MOV R14, UR62 ;  /* 0x0000003e000e7c02 */ /* 0x000fe20008000f00 */
[----:B-----5:R-:W-:Y:S10]  /*5700*/  ENDCOLLECTIVE ;  /* 0x000000000000791b */ /* 0x020ff40003800000 */
.L_x_133:
[----:B------:R-:W-:Y:S05]  /*5710*/  BSYNC B0 ;  /* 0x0000000000007941 */ /* 0x000fea0003800000 */
.L_x_132:
[----:B------:R-:W-:Y:S05]  /*5720*/  BRA `(.L_x_134) ;  /* 0xfffffff8005c7947 */ /* 0x000fea000383ffff */
.L_x_120:
[----:B0-----:R0:W1:Y:S02]  /*5730*/  SYNCS.PHASECHK.TRANS64.TRYWAIT P0, [R9+URZ], R4 ;  /* 0x00000004090075a7 */ /* 0x001064000800017f */
[----:B-1----:R-:W-:Y:S05]  /*5740*/  @!P0 NANOSLEEP.SYNCS 0x989680 ;  /* 0x009896800000895d */ /* 0x002fea0003900000 */
[----:B------:R-:W1:Y:S02]  /*5750*/  @!P0 SYNCS.PHASECHK.TRANS64 P0, [R9+URZ], R4 ;  /* 0x00000004090085a7 */ /* 0x000e64000800007f */
[----:B-1----:R-:W-:Y:S05]  /*5760*/  @!P0 BRA `(.L_x_120) ;  /* 0xfffffffc00f08947 */ /* 0x002fea000383ffff */
[----:B------:R-:W-:Y:S05]  /*5770*/  BRA `(.L_x_135) ;  /* 0xfffffff8009c7947 */ /* 0x000fea000383ffff */
.L_x_121:
[----:B0-----:R0:W1:Y:S02]  /*5780*/  SYNCS.PHASECHK.TRANS64.TRYWAIT P0, [R8+URZ], R5 ;  /* 0x00000005080075a7 */ /* 0x001064000800017f */
[----:B-1----:R-:W-:Y:S05]  /*5790*/  @!P0 NANOSLEEP.SYNCS 0x989680 ;  /* 0x009896800000895d */ /* 0x002fea0003900000 */
[----:B------:R-:W1:Y:S02]  /*57a0*/  @!P0 SYNCS.PHASECHK.TRANS64 P0, [R8+URZ], R5 ;  /* 0x00000005080085a7 */ /* 0x000e64000800007f */
[----:B-1----:R-:W-:Y:S05]  /*57b0*/  @!P0 BRA `(.L_x_121) ;  /* 0xfffffffc00f08947 */ /* 0x002fea000383ffff */
[----:B------:R-:W-:Y:S05]  /*57c0*/  BRA `(.L_x_136) ;  /* 0xfffffff800ac7947 */ /* 0x000fea000383ffff */
.L_x_122:
[----:B0-----:R0:W1:Y:S02]  /*57d0*/  SYNCS.PHASECHK.TRANS64.TRYWAIT P0, [R9+URZ], R4 ;  /* 0x00000004090075a7 */ /* 0x001064000800017f */
[----:B-1----:R-:W-:Y:S05]  /*57e0*/  @!P0 NANOSLEEP.SYNCS 0x989680 ;  /* 0x009896800000895d */ /* 0x002fea0003900000 */
[----:B------:R-:W1:Y:S02]  /*57f0*/  @!P0 SYNCS.PHASECHK.TRANS64 P0, [R9+URZ], R4 ;  /* 0x00000004090085a7 */ /* 0x000e64000800007f */
[----:B-1----:R-:W-:Y:S05]  /*5800*/  @!P0 BRA `(.L_x_122) ;  /* 0xfffffffc00f08947 */ /* 0x002fea000383ffff */
[----:B------:R-:W-:Y:S05]  /*5810*/  BRA `(.L_x_137) ;  /* 0xfffffff800bc7947 */ /* 0x000fea000383ffff */
.L_x_123:
[----:B0-----:R0:W1:Y:S02]  /*5820*/  SYNCS.PHASECHK.TRANS64.TRYWAIT P0, [R8+URZ], R5 ;  /* 0x00000005080075a7 */ /* 0x001064000800017f */
[----:B-1----:R-:W-:Y:S05]  /*5830*/  @!P0 NANOSLEEP.SYNCS 0x989680 ;  /* 0x009896800000895d */ /* 0x002fea0003900000 */
[----:B------:R-:W1:Y:S02]  /*5840*/  @!P0 SYNCS.PHASECHK.TRANS64 P0, [R8+URZ], R5 ;  /* 0x00000005080085a7 */ /* 0x000e64000800007f */
[----:B-1----:R-:W-:Y:S05]  /*5850*/  @!P0 BRA `(.L_x_123) ;  /* 0xfffffffc00f08947 */ /* 0x002fea000383ffff */
[----:B------:R-:W-:Y:S05]  /*5860*/  BRA `(.L_x_138) ;  /* 0xfffffff800cc7947 */ /* 0x000fea000383ffff */
.L_x_124:
[----:B-1----:R1:W2:Y:S02]  /*5870*/  SYNCS.PHASECHK.TRANS64.TRYWAIT P0, [R11+URZ], R6 ;  /* 0x000000060b0075a7 */ /* 0x0022a4000800017f */
[----:B--2---:R-:W-:Y:S05]  /*5880*/  @!P0 NANOSLEEP.SYNCS 0x989680 ;  /* 0x009896800000895d */ /* 0x004fea0003900000 */
[----:B------:R-:W2:Y:S02]  /*5890*/  @!P0 SYNCS.PHASECHK.TRANS64 P0, [R11+URZ], R6 ;  /* 0x000000060b0085a7 */ /* 0x000ea4000800007f */
[----:B--2---:R-:W-:Y:S05]  /*58a0*/  @!P0 BRA `(.L_x_124) ;  /* 0xfffffffc00f08947 */ /* 0x004fea000383ffff */
[----:B------:R-:W-:Y:S05]  /*58b0*/  BRA `(.L_x_139) ;  /* 0xfffffff800d47947 */ /* 0x000fea000383ffff */
.L_x_140:
[----:B------:R-:W-:-:S00]  /*58c0*/  BRA `(.L_x_140) ;  /* 0xfffffffc00fc7947 */ /* 0x000fc0000383ffff */
[----:B------:R-:W-:-:S00]  /*58d0*/  NOP ;  /* 0x0000000000007918 */ /* 0x000fc00000000000 */
        /* <DEDUP_REMOVED lines=10> */
.L_x_141:


//--------------------- .nv.global.init           --------------------------
	.section	.nv.global.init,"aw",@progbits
.nv.global.init:
	.type		$str$22,@object
	.size		$str$22,($str$23 - $str$22)
$str$22:
        /*0000*/ 	.byte	0x6b, 0x5f, 0x74, 0x69, 0x6c, 0x65, 0x5f, 0x63, 0x6f, 0x75, 0x6e, 0x74, 0x20, 0x3e, 0x3d, 0x20
        /*0010*/ 	.byte	0x31, 0x00
	.type		$str$23,@object
	.size		$str$23,(__unnamed_1 - $str$23)
$str$23:
        /*0012*/ 	.byte	0x2f, 0x74, 0x6d, 0x70, 0x2f, 0x63, 0x75, 0x74, 0x6c, 0x61, 0x73, 0x73, 0x5f, 0x73, 0x77, 0x65
        /*0022*/ 	.byte	0x65, 0x70, 0x5f, 0x73, 0x72, 0x63, 0x2f, 0x69, 0x6e, 0x63, 0x6c, 0x75, 0x64, 0x65, 0x2f, 0x63
        /*0032*/ 	.byte	0x75, 0x74, 0x6c, 0x61, 0x73, 0x73, 0x2f, 0x67, 0x65, 0x6d, 0x6d, 0x2f, 0x63, 0x6f, 0x6c, 0x6c
        /*0042*/ 	.byte	0x65, 0x63, 0x74, 0x69, 0x76, 0x65, 0x2f, 0x73, 0x6d, 0x39, 0x30, 0x5f, 0x6d, 0x6d, 0x61, 0x5f
        /*0052*/ 	.byte	0x74, 0x6d, 0x61, 0x5f, 0x67, 0x6d, 0x6d, 0x61, 0x5f, 0x73, 0x73, 0x5f, 0x77, 0x61, 0x72, 0x70
        /*0062*/ 	.byte	0x73, 0x70, 0x65, 0x63, 0x69, 0x61, 0x6c, 0x69, 0x7a, 0x65, 0x64, 0x2e, 0x68, 0x70, 0x70, 0x00
	.type		__unnamed_1,@object
	.size		__unnamed_1,(.L_0 - __unnamed_1)
__unnamed_1:
        /*0072*/ 	.byte	0x76, 0x6f, 0x69, 0x64, 0x20, 0x63, 0x75, 0x74, 0x6c, 0x61, 0x73, 0x73, 0x3a, 0x3a, 0x67, 0x65
        /* <DEDUP_REMOVED lines=171> */
        /*0b32*/ 	.byte	0x65, 0x3a, 0x3a, 0x69, 0x64, 0x65, 0x6e, 0x74, 0x69, 0x74, 0x79, 0x5d, 0x00
.L_0:


//--------------------- .nv.shared._ZN7cutlass13device_kernelINS_4gemm6kernel13GemmUniversalIN4cute5tupleIJiiiiEEENS1_10collective13CollectiveMmaINS1_34MainloopSm90TmaGmmaWarpSpecializedILi6ENS5_IJNS4_1CILi1EEESB_SB_EEENS1_32KernelTmaWarpSpecializedPingpongEEENS5_IJNSA_ILi64EEESF_NSA_ILi128EEEEEEaNS5_IJlSB_lEEEaSI_NS4_8TiledMMAINS4_8MMA_AtomIJNS4_4SM904GMMA26MMA_64x64x32_S32S8S8_SS_TNEEEENS4_6LayoutISC_NS5_IJNSA_ILi0EEESQ_SQ_EEEEENS5_IJNS4_10UnderscoreEST_ST_EEEEENS4_13SM90_TMA_LOADENS4_14ComposedLayoutINS4_7SwizzleILi3ELi4ELi3EEENS4_18smem_ptr_flag_bitsILi8EEENSP_INS5_IJNSA_ILi8EEESG_EEENS5_IJSG_SB_EEEEEEEvNS4_8identityESW_S16_vS17_EENS_8epilogue10collective6detail29Sm90TmaWarpSpecializedAdapterINS1A_15DefaultEpilogueIaSI_SI_NS19_6thread17LinearCombinationIaLi1EiiLNS1E_9ScaleType4KindE0ELNS_15FloatRoundStyleE2EaEENS1_15EpilogueDefaultEEEEEvvEEEEvNT_6ParamsE --------------------------
	.section	.nv.shared._ZN7cutlass13device_kernelINS_4gemm6kernel13GemmUniversalIN4cute5tupleIJiiiiEEENS1_10collective13CollectiveMmaINS1_34MainloopSm90TmaGmmaWarpSpecializedILi6ENS5_IJNS4_1CILi1EEESB_SB_EEENS1_32KernelTmaWarpSpecializedPingpongEEENS5_IJNSA_ILi64EEESF_NSA_ILi128EEEEEEaNS5_IJlSB_lEEEaSI_NS4_8TiledMMAINS4_8MMA_AtomIJNS4_4SM904GMMA26MMA_64x64x32_S32S8S8_SS_TNEEEENS4_6LayoutISC_NS5_IJNSA_ILi0EEESQ_SQ_EEEEENS5_IJNS4_10UnderscoreEST_ST_EEEEENS4_13SM90_TMA_LOADENS4_14ComposedLayoutINS4_7SwizzleILi3ELi4ELi3EEENS4_18smem_ptr_flag_bitsILi8EEENSP_INS5_IJNSA_ILi8EEESG_EEENS5_IJSG_SB_EEEEEEEvNS4_8identityESW_S16_vS17_EENS_8epilogue10collective6detail29Sm90TmaWarpSpecializedAdapterINS1A_15DefaultEpilogueIaSI_SI_NS19_6thread17LinearCombinationIaLi1EiiLNS1E_9ScaleType4KindE0ELNS_15FloatRoundStyleE2EaEENS1_15EpilogueDefaultEEEEEvvEEEEvNT_6ParamsE,"aw",@nobits
	.sectionflags	@""
	.align	16
	.zero		1024


//--------------------- .nv.shared.reserved.0     --------------------------
	.section	.nv.shared.reserved.0,"aw",@nobits
	.weak		__nv_reservedSMEM_offset_0_alias
	.size		__nv_reservedSMEM_offset_0_alias, 0, 0
	.other		__nv_reservedSMEM_offset_0_alias,@"STO_CUDA_RESERVED_SHARED STV_DEFAULT"
__nv_reservedSMEM_offset_0_alias:
	.zero		0


//--------------------- .nv.global                --------------------------
	.section	.nv.global,"aw",@nobits
.nv.global:
	.type		_ZN40_INTERNAL_23abaad7_4_k_cu_a30bf37c_190024cute1_E,@object
	.size		_ZN40_INTERNAL_23abaad7_4_k_cu_a30bf37c_190024cute1_E,(_ZN40_INTERNAL_23abaad7_4_k_cu_a30bf37c_190024cuda3std3__45__cpo6cbeginE - _ZN40_INTERNAL_23abaad7_4_k_cu_a30bf37c_190024cute1_E)
_ZN40_INTERNAL_23abaad7_4_k_cu_a30bf37c_190024cute1_E:
	.zero		1
	.type		_ZN40_INTERNAL_23abaad7_4_k_cu_a30bf37c_190024cuda3std3__45__cpo6cbeginE,@object
	.size		_ZN40_INTERNAL_23abaad7_4_k_cu_a30bf37c_190024cuda3std3__45__cpo6cbeginE,(_ZN40_INTERNAL_23abaad7_4_k_cu_a30bf37c_190024cuda3std3__48in_placeE - _ZN40_INTERNAL_23abaad7_4_k_cu_a30bf37c_190024cuda3std3__45__cpo6cbeginE)
_ZN40_INTERNAL_23abaad7_4_k_cu_a30bf37c_190024cuda3std3__45__cpo6cbeginE:
	.zero		1
	.type		_ZN40_INTERNAL_23abaad7_4_k_cu_a30bf37c_190024cuda3std3__48in_placeE,@object
	.size		_ZN40_INTERNAL_23abaad7_4_k_cu_a30bf37c_190024cuda3std3__48in_placeE,(_ZN40_INTERNAL_23abaad7_4_k_cu_a30bf37c_190024cuda3std6ranges3__45__cpo9iter_moveE - _ZN40_INTERNAL_23abaad7_4_k_cu_a30bf37c_190024cuda3std3__48in_placeE)
_ZN40_INTERNAL_23abaad7_4_k_cu_a30bf37c_190024cuda3std3__48in_placeE:
	.zero		1
	.type		_ZN40_INTERNAL_23abaad7_4_k_cu_a30bf37c_190024cuda3std6ranges3__45__cpo9iter_moveE,@object
	.size		_ZN40_INTERNAL_23abaad7_4_k_cu_a30bf37c_190024cuda3std6ranges3__45__cpo9iter_moveE,(_ZN40_INTERNAL_23abaad7_4_k_cu_a30bf37c_190024cuda3std3__45__cpo5beginE - _ZN40_INTERNAL_23abaad7_4_k_cu_a30bf37c_190024cuda3std6ranges3__45__cpo9iter_moveE)
_ZN40_INTERNAL_23abaad7_4_k_cu_a30bf37c_190024cuda3std6ranges3__45__cpo9iter_moveE:
	.zero		1
	.type		_ZN40_INTERNAL_23abaad7_4_k_cu_a30bf37c_190024cuda3std3__45__cpo5beginE,@object
	.size		_ZN40_INTERNAL_23abaad7_4_k_cu_a30bf37c_190024cuda3std3__45__cpo5beginE,(_ZN40_INTERNAL_23abaad7_4_k_cu_a30bf37c_190024cuda3std3__442_GLOBAL__N__23abaad7_4_k_cu_a30bf37c_190026ignoreE - _ZN40_INTERNAL_23abaad7_4_k_cu_a30bf37c_190024cuda3std3__45__cpo5beginE)
_ZN40_INTERNAL_23abaad7_4_k_cu_a30bf37c_190024cuda3std3__45__cpo5beginE:
	.zero		1
	.type		_ZN40_INTERNAL_23abaad7_4_k_cu_a30bf37c_190024cuda3std3__442_GLOBAL__N__23abaad7_4_k_cu_a30bf37c_190026ignoreE,@object
	.size		_ZN40_INTERNAL_23abaad7_4_k_cu_a30bf37c_190024cuda3std3__442_GLOBAL__N__23abaad7_4_k_cu_a30bf37c_190026ignoreE,(_ZN40_INTERNAL_23abaad7_4_k_cu_a30bf37c_190024cute7productE - _ZN40_INTERNAL_23abaad7_4_k_cu_a30bf37c_190024cuda3std3__442_GLOBAL__N__23abaad7_4_k_cu_a30bf37c_190026ignoreE)
_ZN40_INTERNAL_23abaad7_4_k_cu_a30bf37c_190024cuda3std3__442_GLOBAL__N__23abaad7_4_k_cu_a30bf37c_190026ignoreE:
	.zero		1
	.type		_ZN40_INTERNAL_23abaad7_4_k_cu_a30bf37c_190024cute7productE,@object
	.size		_ZN40_INTERNAL_23abaad7_4_k_cu_a30bf37c_190024cute7productE,(_ZN40_INTERNAL_23abaad7_4_k_cu_a30bf37c_190024cuda3std3__45__cpo3endE - _ZN40_INTERNAL_23abaad7_4_k_cu_a30bf37c_190024cute7productE)
_ZN40_INTERNAL_23abaad7_4_k_cu_a30bf37c_190024cute7productE:
	.zero		1
	.type		_ZN40_INTERNAL_23abaad7_4_k_cu_a30bf37c_190024cuda3std3__45__cpo3endE,@object
	.size		_ZN40_INTERNAL_23abaad7_4_k_cu_a30bf37c_190024cuda3std3__45__cpo3endE,(_ZN40_INTERNAL_23abaad7_4_k_cu_a30bf37c_190024cuda3std3__419piecewise_constructE - _ZN40_INTERNAL_23abaad7_4_k_cu_a30bf37c_190024cuda3std3__45__cpo3endE)
_ZN40_INTERNAL_23abaad7_4_k_cu_a30bf37c_190024cuda3std3__45__cpo3endE:
	.zero		1
	.type		_ZN40_INTERNAL_23abaad7_4_k_cu_a30bf37c_190024cuda3std3__419piecewise_constructE,@object
	.size		_ZN40_INTERNAL_23abaad7_4_k_cu_a30bf37c_190024cuda3std3__419piecewise_constructE,(_ZN40_INTERNAL_23abaad7_4_k_cu_a30bf37c_190024cuda3std3__45__cpo4cendE - _ZN40_INTERNAL_23abaad7_4_k_cu_a30bf37c_190024cuda3std3__419piecewise_constructE)
_ZN40_INTERNAL_23abaad7_4_k_cu_a30bf37c_190024cuda3std3__419piecewise_constructE:
	.zero		1
	.type		_ZN40_INTERNAL_23abaad7_4_k_cu_a30bf37c_190024cuda3std3__45__cpo4cendE,@object
	.size		_ZN40_INTERNAL_23abaad7_4_k_cu_a30bf37c_190024cuda3std3__45__cpo4cendE,(_ZN40_INTERNAL_23abaad7_4_k_cu_a30bf37c_190024cuda3std6ranges3__45__cpo4swapE - _ZN40_INTERNAL_23abaad7_4_k_cu_a30bf37c_190024cuda3std3__45__cpo4cendE)
_ZN40_INTERNAL_23abaad7_4_k_cu_a30bf37c_190024cuda3std3__45__cpo4cendE:
	.zero		1
	.type		_ZN40_INTERNAL_23abaad7_4_k_cu_a30bf37c_190024cuda3std6ranges3__45__cpo4swapE,@object
	.size		_ZN40_INTERNAL_23abaad7_4_k_cu_a30bf37c_190024cuda3std6ranges3__45__cpo4swapE,(.L_8 - _ZN40_INTERNAL_23abaad7_4_k_cu_a30bf37c_190024cuda3std6ranges3__45__cpo4swapE)
_ZN40_INTERNAL_23abaad7_4_k_cu_a30bf37c_190024cuda3std6ranges3__45__cpo4swapE:
	.zero		1
.L_8:


//--------------------- .nv.constant0._ZN7cutlass13device_kernelINS_4gemm6kernel13GemmUniversalIN4cute5tupleIJiiiiEEENS1_10collective13CollectiveMmaINS1_34MainloopSm90TmaGmmaWarpSpecializedILi6ENS5_IJNS4_1CILi1EEESB_SB_EEENS1_32KernelTmaWarpSpecializedPingpongEEENS5_IJNSA_ILi64EEESF_NSA_ILi128EEEEEEaNS5_IJlSB_lEEEaSI_NS4_8TiledMMAINS4_8MMA_AtomIJNS4_4SM904GMMA26MMA_64x64x32_S32S8S8_SS_TNEEEENS4_6LayoutISC_NS5_IJNSA_ILi0EEESQ_SQ_EEEEENS5_IJNS4_10UnderscoreEST_ST_EEEEENS4_13SM90_TMA_LOADENS4_14ComposedLayoutINS4_7SwizzleILi3ELi4ELi3EEENS4_18smem_ptr_flag_bitsILi8EEENSP_INS5_IJNSA_ILi8EEESG_EEENS5_IJSG_SB_EEEEEEEvNS4_8identityESW_S16_vS17_EENS_8epilogue10collective6detail29Sm90TmaWarpSpecializedAdapterINS1A_15DefaultEpilogueIaSI_SI_NS19_6thread17LinearCombinationIaLi1EiiLNS1E_9ScaleType4KindE0ELNS_15FloatRoundStyleE2EaEENS1_15EpilogueDefaultEEEEEvvEEEEvNT_6ParamsE --------------------------
	.section	.nv.constant0._ZN7cutlass13device_kernelINS_4gemm6kernel13GemmUniversalIN4cute5tupleIJiiiiEEENS1_10collective13CollectiveMmaINS1_34MainloopSm90TmaGmmaWarpSpecializedILi6ENS5_IJNS4_1CILi1EEESB_SB_EEENS1_32KernelTmaWarpSpecializedPingpongEEENS5_IJNSA_ILi64EEESF_NSA_ILi128EEEEEEaNS5_IJlSB_lEEEaSI_NS4_8TiledMMAINS4_8MMA_AtomIJNS4_4SM904GMMA26MMA_64x64x32_S32S8S8_SS_TNEEEENS4_6LayoutISC_NS5_IJNSA_ILi0EEESQ_SQ_EEEEENS5_IJNS4_10UnderscoreEST_ST_EEEEENS4_13SM90_TMA_LOADENS4_14ComposedLayoutINS4_7SwizzleILi3ELi4ELi3EEENS4_18smem_ptr_flag_bitsILi8EEENSP_INS5_IJNSA_ILi8EEESG_EEENS5_IJSG_SB_EEEEEEEvNS4_8identityESW_S16_vS17_EENS_8epilogue10collective6detail29Sm90TmaWarpSpecializedAdapterINS1A_15DefaultEpilogueIaSI_SI_NS19_6thread17LinearCombinationIaLi1EiiLNS1E_9ScaleType4KindE0ELNS_15FloatRoundStyleE2EaEENS1_15EpilogueDefaultEEEEEvvEEEEvNT_6ParamsE,"a",@progbits
	.sectionflags	@""
	.align	4
.nv.constant0._ZN7cutlass13device_kernelINS_4gemm6kernel13GemmUniversalIN4cute5tupleIJiiiiEEENS1_10collective13CollectiveMmaINS1_34MainloopSm90TmaGmmaWarpSpecializedILi6ENS5_IJNS4_1CILi1EEESB_SB_EEENS1_32KernelTmaWarpSpecializedPingpongEEENS5_IJNSA_ILi64EEESF_NSA_ILi128EEEEEEaNS5_IJlSB_lEEEaSI_NS4_8TiledMMAINS4_8MMA_AtomIJNS4_4SM904GMMA26MMA_64x64x32_S32S8S8_SS_TNEEEENS4_6LayoutISC_NS5_IJNSA_ILi0EEESQ_SQ_EEEEENS5_IJNS4_10UnderscoreEST_ST_EEEEENS4_13SM90_TMA_LOADENS4_14ComposedLayoutINS4_7SwizzleILi3ELi4ELi3EEENS4_18smem_ptr_flag_bitsILi8EEENSP_INS5_IJNSA_ILi8EEESG_EEENS5_IJSG_SB_EEEEEEEvNS4_8identityESW_S16_vS17_EENS_8epilogue10collective6detail29Sm90TmaWarpSpecializedAdapterINS1A_15DefaultEpilogueIaSI_SI_NS19_6thread17LinearCombinationIaLi1EiiLNS1E_9ScaleType4KindE0ELNS_15FloatRoundStyleE2EaEENS1_15EpilogueDefaultEEEEEvvEEEEvNT_6ParamsE:
	.zero		1664


//--------------------- SYMBOLS --------------------------

	.type		.nv.reservedSmem.offset0,@object
	.size		.nv.reservedSmem.offset0,0x4
	.type		__assertfail,@function
